//
// Generated by NVIDIA NVVM Compiler
//
// Compiler Build ID: CL-36424714
// Cuda compilation tools, release 13.0, V13.0.88
// Based on NVVM 20.0.0
//

.version 9.0
.target sm_100
.address_size 64

	// .globl	dilate_rect

.visible .entry dilate_rect(
	.param .u64 .ptr .align 1 dilate_rect_param_0,
	.param .u64 .ptr .align 1 dilate_rect_param_1,
	.param .u32 dilate_rect_param_2,
	.param .u32 dilate_rect_param_3,
	.param .u32 dilate_rect_param_4,
	.param .u32 dilate_rect_param_5
)
{
	.reg .pred 	%p<16>;
	.reg .b16 	%rs<124>;
	.reg .b32 	%r<187>;
	.reg .b64 	%rd<69>;

	ld.param.u64 	%rd3, [dilate_rect_param_0];
	ld.param.u64 	%rd2, [dilate_rect_param_1];
	ld.param.u32 	%r33, [dilate_rect_param_2];
	ld.param.u32 	%r37, [dilate_rect_param_3];
	ld.param.u32 	%r35, [dilate_rect_param_4];
	ld.param.u32 	%r36, [dilate_rect_param_5];
	cvta.to.global.u64 	%rd1, %rd3;
	mov.u32 	%r38, %ctaid.x;
	mov.u32 	%r39, %ntid.x;
	mov.u32 	%r40, %tid.x;
	mad.lo.s32 	%r1, %r38, %r39, %r40;
	mov.u32 	%r41, %ctaid.y;
	mov.u32 	%r42, %ntid.y;
	mov.u32 	%r43, %tid.y;
	mad.lo.s32 	%r44, %r41, %r42, %r43;
	setp.ge.s32 	%p1, %r1, %r33;
	setp.ge.s32 	%p2, %r44, %r37;
	or.pred  	%p3, %p1, %p2;
	@%p3 bra 	$L__BB0_20;
	setp.lt.s32 	%p4, %r36, -1;
	mov.b16 	%rs122, 0;
	@%p4 bra 	$L__BB0_19;
	setp.lt.s32 	%p5, %r35, -1;
	add.s32 	%r3, %r33, -1;
	@%p5 bra 	$L__BB0_19;
	shr.u32 	%r45, %r35, 31;
	add.s32 	%r46, %r35, %r45;
	shr.s32 	%r47, %r46, 1;
	neg.s32 	%r16, %r47;
	shr.u32 	%r48, %r36, 31;
	add.s32 	%r49, %r36, %r48;
	shr.s32 	%r50, %r49, 1;
	neg.s32 	%r180, %r50;
	abs.s32 	%r51, %r47;
	abs.s32 	%r5, %r50;
	add.s32 	%r6, %r47, %r51;
	add.s32 	%r52, %r6, 1;
	and.b32  	%r7, %r52, 15;
	add.s32 	%r8, %r7, -1;
	and.b32  	%r9, %r52, 7;
	add.s32 	%r10, %r9, -1;
	and.b32  	%r11, %r52, 3;
	sub.s32 	%r12, 7, %r47;
	and.b32  	%r53, %r52, -16;
	neg.s32 	%r13, %r53;
	sub.s32 	%r14, %r1, %r47;
	add.s32 	%r15, %r37, -1;
	mov.b16 	%rs122, 0;
$L__BB0_4:
	mov.u32 	%r17, %r180;
	setp.lt.u32 	%p6, %r6, 15;
	add.s32 	%r54, %r17, %r44;
	max.s32 	%r55, %r54, 0;
	min.s32 	%r56, %r55, %r15;
	mul.lo.s32 	%r18, %r56, %r33;
	mov.u32 	%r185, %r16;
	@%p6 bra 	$L__BB0_8;
	mov.u32 	%r181, %r14;
	mov.u32 	%r182, %r13;
	mov.u32 	%r183, %r12;
$L__BB0_6:
	.pragma "nounroll";
	max.s32 	%r57, %r181, 0;
	min.s32 	%r58, %r57, %r3;
	add.s32 	%r59, %r58, %r18;
	cvt.s64.s32 	%rd4, %r59;
	add.s64 	%rd5, %rd1, %rd4;
	ld.global.nc.u8 	%rs21, [%rd5];
	cvt.u16.u8 	%rs22, %rs21;
	and.b16  	%rs23, %rs122, 255;
	max.u16 	%rs24, %rs22, %rs23;
	add.s32 	%r60, %r181, 1;
	max.s32 	%r61, %r60, 0;
	min.s32 	%r62, %r61, %r3;
	add.s32 	%r63, %r62, %r18;
	cvt.s64.s32 	%rd6, %r63;
	add.s64 	%rd7, %rd1, %rd6;
	ld.global.nc.u8 	%rs25, [%rd7];
	cvt.u16.u8 	%rs26, %rs25;
	max.u16 	%rs27, %rs26, %rs24;
	add.s32 	%r64, %r181, 2;
	max.s32 	%r65, %r64, 0;
	min.s32 	%r66, %r65, %r3;
	add.s32 	%r67, %r66, %r18;
	cvt.s64.s32 	%rd8, %r67;
	add.s64 	%rd9, %rd1, %rd8;
	ld.global.nc.u8 	%rs28, [%rd9];
	cvt.u16.u8 	%rs29, %rs28;
	max.u16 	%rs30, %rs29, %rs27;
	add.s32 	%r68, %r181, 3;
	max.s32 	%r69, %r68, 0;
	min.s32 	%r70, %r69, %r3;
	add.s32 	%r71, %r70, %r18;
	cvt.s64.s32 	%rd10, %r71;
	add.s64 	%rd11, %rd1, %rd10;
	ld.global.nc.u8 	%rs31, [%rd11];
	cvt.u16.u8 	%rs32, %rs31;
	max.u16 	%rs33, %rs32, %rs30;
	add.s32 	%r72, %r181, 4;
	max.s32 	%r73, %r72, 0;
	min.s32 	%r74, %r73, %r3;
	add.s32 	%r75, %r74, %r18;
	cvt.s64.s32 	%rd12, %r75;
	add.s64 	%rd13, %rd1, %rd12;
	ld.global.nc.u8 	%rs34, [%rd13];
	cvt.u16.u8 	%rs35, %rs34;
	max.u16 	%rs36, %rs35, %rs33;
	add.s32 	%r76, %r181, 5;
	max.s32 	%r77, %r76, 0;
	min.s32 	%r78, %r77, %r3;
	add.s32 	%r79, %r78, %r18;
	cvt.s64.s32 	%rd14, %r79;
	add.s64 	%rd15, %rd1, %rd14;
	ld.global.nc.u8 	%rs37, [%rd15];
	cvt.u16.u8 	%rs38, %rs37;
	max.u16 	%rs39, %rs38, %rs36;
	add.s32 	%r80, %r181, 6;
	max.s32 	%r81, %r80, 0;
	min.s32 	%r82, %r81, %r3;
	add.s32 	%r83, %r82, %r18;
	cvt.s64.s32 	%rd16, %r83;
	add.s64 	%rd17, %rd1, %rd16;
	ld.global.nc.u8 	%rs40, [%rd17];
	cvt.u16.u8 	%rs41, %rs40;
	max.u16 	%rs42, %rs41, %rs39;
	add.s32 	%r84, %r181, 7;
	max.s32 	%r85, %r84, 0;
	min.s32 	%r86, %r85, %r3;
	add.s32 	%r87, %r86, %r18;
	cvt.s64.s32 	%rd18, %r87;
	add.s64 	%rd19, %rd1, %rd18;
	ld.global.nc.u8 	%rs43, [%rd19];
	cvt.u16.u8 	%rs44, %rs43;
	max.u16 	%rs45, %rs44, %rs42;
	add.s32 	%r88, %r181, 8;
	max.s32 	%r89, %r88, 0;
	min.s32 	%r90, %r89, %r3;
	add.s32 	%r91, %r90, %r18;
	cvt.s64.s32 	%rd20, %r91;
	add.s64 	%rd21, %rd1, %rd20;
	ld.global.nc.u8 	%rs46, [%rd21];
	cvt.u16.u8 	%rs47, %rs46;
	max.u16 	%rs48, %rs47, %rs45;
	add.s32 	%r92, %r181, 9;
	max.s32 	%r93, %r92, 0;
	min.s32 	%r94, %r93, %r3;
	add.s32 	%r95, %r94, %r18;
	cvt.s64.s32 	%rd22, %r95;
	add.s64 	%rd23, %rd1, %rd22;
	ld.global.nc.u8 	%rs49, [%rd23];
	cvt.u16.u8 	%rs50, %rs49;
	max.u16 	%rs51, %rs50, %rs48;
	add.s32 	%r96, %r181, 10;
	max.s32 	%r97, %r96, 0;
	min.s32 	%r98, %r97, %r3;
	add.s32 	%r99, %r98, %r18;
	cvt.s64.s32 	%rd24, %r99;
	add.s64 	%rd25, %rd1, %rd24;
	ld.global.nc.u8 	%rs52, [%rd25];
	cvt.u16.u8 	%rs53, %rs52;
	max.u16 	%rs54, %rs53, %rs51;
	add.s32 	%r100, %r181, 11;
	max.s32 	%r101, %r100, 0;
	min.s32 	%r102, %r101, %r3;
	add.s32 	%r103, %r102, %r18;
	cvt.s64.s32 	%rd26, %r103;
	add.s64 	%rd27, %rd1, %rd26;
	ld.global.nc.u8 	%rs55, [%rd27];
	cvt.u16.u8 	%rs56, %rs55;
	max.u16 	%rs57, %rs56, %rs54;
	add.s32 	%r104, %r181, 12;
	max.s32 	%r105, %r104, 0;
	min.s32 	%r106, %r105, %r3;
	add.s32 	%r107, %r106, %r18;
	cvt.s64.s32 	%rd28, %r107;
	add.s64 	%rd29, %rd1, %rd28;
	ld.global.nc.u8 	%rs58, [%rd29];
	cvt.u16.u8 	%rs59, %rs58;
	max.u16 	%rs60, %rs59, %rs57;
	add.s32 	%r108, %r181, 13;
	max.s32 	%r109, %r108, 0;
	min.s32 	%r110, %r109, %r3;
	add.s32 	%r111, %r110, %r18;
	cvt.s64.s32 	%rd30, %r111;
	add.s64 	%rd31, %rd1, %rd30;
	ld.global.nc.u8 	%rs61, [%rd31];
	cvt.u16.u8 	%rs62, %rs61;
	max.u16 	%rs63, %rs62, %rs60;
	add.s32 	%r112, %r181, 14;
	max.s32 	%r113, %r112, 0;
	min.s32 	%r114, %r113, %r3;
	add.s32 	%r115, %r114, %r18;
	cvt.s64.s32 	%rd32, %r115;
	add.s64 	%rd33, %rd1, %rd32;
	ld.global.nc.u8 	%rs64, [%rd33];
	cvt.u16.u8 	%rs65, %rs64;
	max.u16 	%rs66, %rs65, %rs63;
	add.s32 	%r116, %r181, 15;
	max.s32 	%r117, %r116, 0;
	min.s32 	%r118, %r117, %r3;
	add.s32 	%r119, %r118, %r18;
	cvt.s64.s32 	%rd34, %r119;
	add.s64 	%rd35, %rd1, %rd34;
	ld.global.nc.u8 	%rs67, [%rd35];
	cvt.u16.u8 	%rs68, %rs67;
	max.u16 	%rs122, %rs68, %rs66;
	add.s32 	%r183, %r183, 16;
	add.s32 	%r182, %r182, 16;
	add.s32 	%r181, %r181, 16;
	setp.ne.s32 	%p7, %r182, 0;
	@%p7 bra 	$L__BB0_6;
	add.s32 	%r185, %r183, -7;
$L__BB0_8:
	setp.eq.s32 	%p8, %r7, 0;
	@%p8 bra 	$L__BB0_18;
	setp.lt.u32 	%p9, %r8, 7;
	@%p9 bra 	$L__BB0_11;
	add.s32 	%r120, %r185, %r1;
	max.s32 	%r121, %r120, 0;
	min.s32 	%r122, %r121, %r3;
	add.s32 	%r123, %r122, %r18;
	cvt.s64.s32 	%rd36, %r123;
	add.s64 	%rd37, %rd1, %rd36;
	ld.global.nc.u8 	%rs70, [%rd37];
	cvt.u16.u8 	%rs71, %rs70;
	and.b16  	%rs72, %rs122, 255;
	max.u16 	%rs73, %rs71, %rs72;
	add.s32 	%r124, %r120, 1;
	max.s32 	%r125, %r124, 0;
	min.s32 	%r126, %r125, %r3;
	add.s32 	%r127, %r126, %r18;
	cvt.s64.s32 	%rd38, %r127;
	add.s64 	%rd39, %rd1, %rd38;
	ld.global.nc.u8 	%rs74, [%rd39];
	cvt.u16.u8 	%rs75, %rs74;
	max.u16 	%rs76, %rs75, %rs73;
	add.s32 	%r128, %r120, 2;
	max.s32 	%r129, %r128, 0;
	min.s32 	%r130, %r129, %r3;
	add.s32 	%r131, %r130, %r18;
	cvt.s64.s32 	%rd40, %r131;
	add.s64 	%rd41, %rd1, %rd40;
	ld.global.nc.u8 	%rs77, [%rd41];
	cvt.u16.u8 	%rs78, %rs77;
	max.u16 	%rs79, %rs78, %rs76;
	add.s32 	%r132, %r120, 3;
	max.s32 	%r133, %r132, 0;
	min.s32 	%r134, %r133, %r3;
	add.s32 	%r135, %r134, %r18;
	cvt.s64.s32 	%rd42, %r135;
	add.s64 	%rd43, %rd1, %rd42;
	ld.global.nc.u8 	%rs80, [%rd43];
	cvt.u16.u8 	%rs81, %rs80;
	max.u16 	%rs82, %rs81, %rs79;
	add.s32 	%r136, %r120, 4;
	max.s32 	%r137, %r136, 0;
	min.s32 	%r138, %r137, %r3;
	add.s32 	%r139, %r138, %r18;
	cvt.s64.s32 	%rd44, %r139;
	add.s64 	%rd45, %rd1, %rd44;
	ld.global.nc.u8 	%rs83, [%rd45];
	cvt.u16.u8 	%rs84, %rs83;
	max.u16 	%rs85, %rs84, %rs82;
	add.s32 	%r140, %r120, 5;
	max.s32 	%r141, %r140, 0;
	min.s32 	%r142, %r141, %r3;
	add.s32 	%r143, %r142, %r18;
	cvt.s64.s32 	%rd46, %r143;
	add.s64 	%rd47, %rd1, %rd46;
	ld.global.nc.u8 	%rs86, [%rd47];
	cvt.u16.u8 	%rs87, %rs86;
	max.u16 	%rs88, %rs87, %rs85;
	add.s32 	%r144, %r120, 6;
	max.s32 	%r145, %r144, 0;
	min.s32 	%r146, %r145, %r3;
	add.s32 	%r147, %r146, %r18;
	cvt.s64.s32 	%rd48, %r147;
	add.s64 	%rd49, %rd1, %rd48;
	ld.global.nc.u8 	%rs89, [%rd49];
	cvt.u16.u8 	%rs90, %rs89;
	max.u16 	%rs91, %rs90, %rs88;
	add.s32 	%r148, %r120, 7;
	max.s32 	%r149, %r148, 0;
	min.s32 	%r150, %r149, %r3;
	add.s32 	%r151, %r150, %r18;
	cvt.s64.s32 	%rd50, %r151;
	add.s64 	%rd51, %rd1, %rd50;
	ld.global.nc.u8 	%rs92, [%rd51];
	cvt.u16.u8 	%rs93, %rs92;
	max.u16 	%rs122, %rs93, %rs91;
	add.s32 	%r185, %r185, 8;
$L__BB0_11:
	setp.eq.s32 	%p10, %r9, 0;
	@%p10 bra 	$L__BB0_18;
	setp.lt.u32 	%p11, %r10, 3;
	@%p11 bra 	$L__BB0_14;
	add.s32 	%r152, %r185, %r1;
	max.s32 	%r153, %r152, 0;
	min.s32 	%r154, %r153, %r3;
	add.s32 	%r155, %r154, %r18;
	cvt.s64.s32 	%rd52, %r155;
	add.s64 	%rd53, %rd1, %rd52;
	ld.global.nc.u8 	%rs95, [%rd53];
	cvt.u16.u8 	%rs96, %rs95;
	and.b16  	%rs97, %rs122, 255;
	max.u16 	%rs98, %rs96, %rs97;
	add.s32 	%r156, %r152, 1;
	max.s32 	%r157, %r156, 0;
	min.s32 	%r158, %r157, %r3;
	add.s32 	%r159, %r158, %r18;
	cvt.s64.s32 	%rd54, %r159;
	add.s64 	%rd55, %rd1, %rd54;
	ld.global.nc.u8 	%rs99, [%rd55];
	cvt.u16.u8 	%rs100, %rs99;
	max.u16 	%rs101, %rs100, %rs98;
	add.s32 	%r160, %r152, 2;
	max.s32 	%r161, %r160, 0;
	min.s32 	%r162, %r161, %r3;
	add.s32 	%r163, %r162, %r18;
	cvt.s64.s32 	%rd56, %r163;
	add.s64 	%rd57, %rd1, %rd56;
	ld.global.nc.u8 	%rs102, [%rd57];
	cvt.u16.u8 	%rs103, %rs102;
	max.u16 	%rs104, %rs103, %rs101;
	add.s32 	%r164, %r152, 3;
	max.s32 	%r165, %r164, 0;
	min.s32 	%r166, %r165, %r3;
	add.s32 	%r167, %r166, %r18;
	cvt.s64.s32 	%rd58, %r167;
	add.s64 	%rd59, %rd1, %rd58;
	ld.global.nc.u8 	%rs105, [%rd59];
	cvt.u16.u8 	%rs106, %rs105;
	max.u16 	%rs122, %rs106, %rs104;
	add.s32 	%r185, %r185, 4;
$L__BB0_14:
	setp.eq.s32 	%p12, %r11, 0;
	@%p12 bra 	$L__BB0_18;
	setp.eq.s32 	%p13, %r11, 1;
	add.s32 	%r31, %r185, %r1;
	max.s32 	%r168, %r31, 0;
	min.s32 	%r169, %r168, %r3;
	add.s32 	%r170, %r169, %r18;
	cvt.s64.s32 	%rd60, %r170;
	add.s64 	%rd61, %rd1, %rd60;
	ld.global.nc.u8 	%rs107, [%rd61];
	cvt.u16.u8 	%rs108, %rs107;
	and.b16  	%rs109, %rs122, 255;
	max.u16 	%rs122, %rs108, %rs109;
	@%p13 bra 	$L__BB0_18;
	setp.eq.s32 	%p14, %r11, 2;
	add.s32 	%r171, %r31, 1;
	max.s32 	%r172, %r171, 0;
	min.s32 	%r173, %r172, %r3;
	add.s32 	%r174, %r173, %r18;
	cvt.s64.s32 	%rd62, %r174;
	add.s64 	%rd63, %rd1, %rd62;
	ld.global.nc.u8 	%rs110, [%rd63];
	cvt.u16.u8 	%rs111, %rs110;
	max.u16 	%rs122, %rs111, %rs122;
	@%p14 bra 	$L__BB0_18;
	add.s32 	%r175, %r31, 2;
	max.s32 	%r176, %r175, 0;
	min.s32 	%r177, %r176, %r3;
	add.s32 	%r178, %r177, %r18;
	cvt.s64.s32 	%rd64, %r178;
	add.s64 	%rd65, %rd1, %rd64;
	ld.global.nc.u8 	%rs112, [%rd65];
	cvt.u16.u8 	%rs113, %rs112;
	max.u16 	%rs122, %rs113, %rs122;
$L__BB0_18:
	add.s32 	%r180, %r17, 1;
	setp.ne.s32 	%p15, %r17, %r5;
	@%p15 bra 	$L__BB0_4;
$L__BB0_19:
	mad.lo.s32 	%r179, %r33, %r44, %r1;
	cvt.s64.s32 	%rd66, %r179;
	cvta.to.global.u64 	%rd67, %rd2;
	add.s64 	%rd68, %rd67, %rd66;
	st.global.u8 	[%rd68], %rs122;
$L__BB0_20:
	ret;

}
	// .globl	erode_rect
.visible .entry erode_rect(
	.param .u64 .ptr .align 1 erode_rect_param_0,
	.param .u64 .ptr .align 1 erode_rect_param_1,
	.param .u32 erode_rect_param_2,
	.param .u32 erode_rect_param_3,
	.param .u32 erode_rect_param_4,
	.param .u32 erode_rect_param_5
)
{
	.reg .pred 	%p<16>;
	.reg .b16 	%rs<124>;
	.reg .b32 	%r<187>;
	.reg .b64 	%rd<69>;

	ld.param.u64 	%rd3, [erode_rect_param_0];
	ld.param.u64 	%rd2, [erode_rect_param_1];
	ld.param.u32 	%r33, [erode_rect_param_2];
	ld.param.u32 	%r37, [erode_rect_param_3];
	ld.param.u32 	%r35, [erode_rect_param_4];
	ld.param.u32 	%r36, [erode_rect_param_5];
	cvta.to.global.u64 	%rd1, %rd3;
	mov.u32 	%r38, %ctaid.x;
	mov.u32 	%r39, %ntid.x;
	mov.u32 	%r40, %tid.x;
	mad.lo.s32 	%r1, %r38, %r39, %r40;
	mov.u32 	%r41, %ctaid.y;
	mov.u32 	%r42, %ntid.y;
	mov.u32 	%r43, %tid.y;
	mad.lo.s32 	%r44, %r41, %r42, %r43;
	setp.ge.s32 	%p1, %r1, %r33;
	setp.ge.s32 	%p2, %r44, %r37;
	or.pred  	%p3, %p1, %p2;
	@%p3 bra 	$L__BB1_20;
	setp.lt.s32 	%p4, %r36, -1;
	mov.b16 	%rs122, 255;
	@%p4 bra 	$L__BB1_19;
	setp.lt.s32 	%p5, %r35, -1;
	add.s32 	%r3, %r33, -1;
	@%p5 bra 	$L__BB1_19;
	shr.u32 	%r45, %r35, 31;
	add.s32 	%r46, %r35, %r45;
	shr.s32 	%r47, %r46, 1;
	neg.s32 	%r16, %r47;
	shr.u32 	%r48, %r36, 31;
	add.s32 	%r49, %r36, %r48;
	shr.s32 	%r50, %r49, 1;
	neg.s32 	%r180, %r50;
	abs.s32 	%r51, %r47;
	abs.s32 	%r5, %r50;
	add.s32 	%r6, %r47, %r51;
	add.s32 	%r52, %r6, 1;
	and.b32  	%r7, %r52, 15;
	add.s32 	%r8, %r7, -1;
	and.b32  	%r9, %r52, 7;
	add.s32 	%r10, %r9, -1;
	and.b32  	%r11, %r52, 3;
	sub.s32 	%r12, 7, %r47;
	and.b32  	%r53, %r52, -16;
	neg.s32 	%r13, %r53;
	sub.s32 	%r14, %r1, %r47;
	add.s32 	%r15, %r37, -1;
	mov.b16 	%rs122, 255;
$L__BB1_4:
	mov.u32 	%r17, %r180;
	setp.lt.u32 	%p6, %r6, 15;
	add.s32 	%r54, %r17, %r44;
	max.s32 	%r55, %r54, 0;
	min.s32 	%r56, %r55, %r15;
	mul.lo.s32 	%r18, %r56, %r33;
	mov.u32 	%r185, %r16;
	@%p6 bra 	$L__BB1_8;
	mov.u32 	%r181, %r14;
	mov.u32 	%r182, %r13;
	mov.u32 	%r183, %r12;
$L__BB1_6:
	.pragma "nounroll";
	max.s32 	%r57, %r181, 0;
	min.s32 	%r58, %r57, %r3;
	add.s32 	%r59, %r58, %r18;
	cvt.s64.s32 	%rd4, %r59;
	add.s64 	%rd5, %rd1, %rd4;
	ld.global.nc.u8 	%rs21, [%rd5];
	cvt.u16.u8 	%rs22, %rs21;
	and.b16  	%rs23, %rs122, 255;
	min.u16 	%rs24, %rs22, %rs23;
	add.s32 	%r60, %r181, 1;
	max.s32 	%r61, %r60, 0;
	min.s32 	%r62, %r61, %r3;
	add.s32 	%r63, %r62, %r18;
	cvt.s64.s32 	%rd6, %r63;
	add.s64 	%rd7, %rd1, %rd6;
	ld.global.nc.u8 	%rs25, [%rd7];
	cvt.u16.u8 	%rs26, %rs25;
	min.u16 	%rs27, %rs26, %rs24;
	add.s32 	%r64, %r181, 2;
	max.s32 	%r65, %r64, 0;
	min.s32 	%r66, %r65, %r3;
	add.s32 	%r67, %r66, %r18;
	cvt.s64.s32 	%rd8, %r67;
	add.s64 	%rd9, %rd1, %rd8;
	ld.global.nc.u8 	%rs28, [%rd9];
	cvt.u16.u8 	%rs29, %rs28;
	min.u16 	%rs30, %rs29, %rs27;
	add.s32 	%r68, %r181, 3;
	max.s32 	%r69, %r68, 0;
	min.s32 	%r70, %r69, %r3;
	add.s32 	%r71, %r70, %r18;
	cvt.s64.s32 	%rd10, %r71;
	add.s64 	%rd11, %rd1, %rd10;
	ld.global.nc.u8 	%rs31, [%rd11];
	cvt.u16.u8 	%rs32, %rs31;
	min.u16 	%rs33, %rs32, %rs30;
	add.s32 	%r72, %r181, 4;
	max.s32 	%r73, %r72, 0;
	min.s32 	%r74, %r73, %r3;
	add.s32 	%r75, %r74, %r18;
	cvt.s64.s32 	%rd12, %r75;
	add.s64 	%rd13, %rd1, %rd12;
	ld.global.nc.u8 	%rs34, [%rd13];
	cvt.u16.u8 	%rs35, %rs34;
	min.u16 	%rs36, %rs35, %rs33;
	add.s32 	%r76, %r181, 5;
	max.s32 	%r77, %r76, 0;
	min.s32 	%r78, %r77, %r3;
	add.s32 	%r79, %r78, %r18;
	cvt.s64.s32 	%rd14, %r79;
	add.s64 	%rd15, %rd1, %rd14;
	ld.global.nc.u8 	%rs37, [%rd15];
	cvt.u16.u8 	%rs38, %rs37;
	min.u16 	%rs39, %rs38, %rs36;
	add.s32 	%r80, %r181, 6;
	max.s32 	%r81, %r80, 0;
	min.s32 	%r82, %r81, %r3;
	add.s32 	%r83, %r82, %r18;
	cvt.s64.s32 	%rd16, %r83;
	add.s64 	%rd17, %rd1, %rd16;
	ld.global.nc.u8 	%rs40, [%rd17];
	cvt.u16.u8 	%rs41, %rs40;
	min.u16 	%rs42, %rs41, %rs39;
	add.s32 	%r84, %r181, 7;
	max.s32 	%r85, %r84, 0;
	min.s32 	%r86, %r85, %r3;
	add.s32 	%r87, %r86, %r18;
	cvt.s64.s32 	%rd18, %r87;
	add.s64 	%rd19, %rd1, %rd18;
	ld.global.nc.u8 	%rs43, [%rd19];
	cvt.u16.u8 	%rs44, %rs43;
	min.u16 	%rs45, %rs44, %rs42;
	add.s32 	%r88, %r181, 8;
	max.s32 	%r89, %r88, 0;
	min.s32 	%r90, %r89, %r3;
	add.s32 	%r91, %r90, %r18;
	cvt.s64.s32 	%rd20, %r91;
	add.s64 	%rd21, %rd1, %rd20;
	ld.global.nc.u8 	%rs46, [%rd21];
	cvt.u16.u8 	%rs47, %rs46;
	min.u16 	%rs48, %rs47, %rs45;
	add.s32 	%r92, %r181, 9;
	max.s32 	%r93, %r92, 0;
	min.s32 	%r94, %r93, %r3;
	add.s32 	%r95, %r94, %r18;
	cvt.s64.s32 	%rd22, %r95;
	add.s64 	%rd23, %rd1, %rd22;
	ld.global.nc.u8 	%rs49, [%rd23];
	cvt.u16.u8 	%rs50, %rs49;
	min.u16 	%rs51, %rs50, %rs48;
	add.s32 	%r96, %r181, 10;
	max.s32 	%r97, %r96, 0;
	min.s32 	%r98, %r97, %r3;
	add.s32 	%r99, %r98, %r18;
	cvt.s64.s32 	%rd24, %r99;
	add.s64 	%rd25, %rd1, %rd24;
	ld.global.nc.u8 	%rs52, [%rd25];
	cvt.u16.u8 	%rs53, %rs52;
	min.u16 	%rs54, %rs53, %rs51;
	add.s32 	%r100, %r181, 11;
	max.s32 	%r101, %r100, 0;
	min.s32 	%r102, %r101, %r3;
	add.s32 	%r103, %r102, %r18;
	cvt.s64.s32 	%rd26, %r103;
	add.s64 	%rd27, %rd1, %rd26;
	ld.global.nc.u8 	%rs55, [%rd27];
	cvt.u16.u8 	%rs56, %rs55;
	min.u16 	%rs57, %rs56, %rs54;
	add.s32 	%r104, %r181, 12;
	max.s32 	%r105, %r104, 0;
	min.s32 	%r106, %r105, %r3;
	add.s32 	%r107, %r106, %r18;
	cvt.s64.s32 	%rd28, %r107;
	add.s64 	%rd29, %rd1, %rd28;
	ld.global.nc.u8 	%rs58, [%rd29];
	cvt.u16.u8 	%rs59, %rs58;
	min.u16 	%rs60, %rs59, %rs57;
	add.s32 	%r108, %r181, 13;
	max.s32 	%r109, %r108, 0;
	min.s32 	%r110, %r109, %r3;
	add.s32 	%r111, %r110, %r18;
	cvt.s64.s32 	%rd30, %r111;
	add.s64 	%rd31, %rd1, %rd30;
	ld.global.nc.u8 	%rs61, [%rd31];
	cvt.u16.u8 	%rs62, %rs61;
	min.u16 	%rs63, %rs62, %rs60;
	add.s32 	%r112, %r181, 14;
	max.s32 	%r113, %r112, 0;
	min.s32 	%r114, %r113, %r3;
	add.s32 	%r115, %r114, %r18;
	cvt.s64.s32 	%rd32, %r115;
	add.s64 	%rd33, %rd1, %rd32;
	ld.global.nc.u8 	%rs64, [%rd33];
	cvt.u16.u8 	%rs65, %rs64;
	min.u16 	%rs66, %rs65, %rs63;
	add.s32 	%r116, %r181, 15;
	max.s32 	%r117, %r116, 0;
	min.s32 	%r118, %r117, %r3;
	add.s32 	%r119, %r118, %r18;
	cvt.s64.s32 	%rd34, %r119;
	add.s64 	%rd35, %rd1, %rd34;
	ld.global.nc.u8 	%rs67, [%rd35];
	cvt.u16.u8 	%rs68, %rs67;
	min.u16 	%rs122, %rs68, %rs66;
	add.s32 	%r183, %r183, 16;
	add.s32 	%r182, %r182, 16;
	add.s32 	%r181, %r181, 16;
	setp.ne.s32 	%p7, %r182, 0;
	@%p7 bra 	$L__BB1_6;
	add.s32 	%r185, %r183, -7;
$L__BB1_8:
	setp.eq.s32 	%p8, %r7, 0;
	@%p8 bra 	$L__BB1_18;
	setp.lt.u32 	%p9, %r8, 7;
	@%p9 bra 	$L__BB1_11;
	add.s32 	%r120, %r185, %r1;
	max.s32 	%r121, %r120, 0;
	min.s32 	%r122, %r121, %r3;
	add.s32 	%r123, %r122, %r18;
	cvt.s64.s32 	%rd36, %r123;
	add.s64 	%rd37, %rd1, %rd36;
	ld.global.nc.u8 	%rs70, [%rd37];
	cvt.u16.u8 	%rs71, %rs70;
	and.b16  	%rs72, %rs122, 255;
	min.u16 	%rs73, %rs71, %rs72;
	add.s32 	%r124, %r120, 1;
	max.s32 	%r125, %r124, 0;
	min.s32 	%r126, %r125, %r3;
	add.s32 	%r127, %r126, %r18;
	cvt.s64.s32 	%rd38, %r127;
	add.s64 	%rd39, %rd1, %rd38;
	ld.global.nc.u8 	%rs74, [%rd39];
	cvt.u16.u8 	%rs75, %rs74;
	min.u16 	%rs76, %rs75, %rs73;
	add.s32 	%r128, %r120, 2;
	max.s32 	%r129, %r128, 0;
	min.s32 	%r130, %r129, %r3;
	add.s32 	%r131, %r130, %r18;
	cvt.s64.s32 	%rd40, %r131;
	add.s64 	%rd41, %rd1, %rd40;
	ld.global.nc.u8 	%rs77, [%rd41];
	cvt.u16.u8 	%rs78, %rs77;
	min.u16 	%rs79, %rs78, %rs76;
	add.s32 	%r132, %r120, 3;
	max.s32 	%r133, %r132, 0;
	min.s32 	%r134, %r133, %r3;
	add.s32 	%r135, %r134, %r18;
	cvt.s64.s32 	%rd42, %r135;
	add.s64 	%rd43, %rd1, %rd42;
	ld.global.nc.u8 	%rs80, [%rd43];
	cvt.u16.u8 	%rs81, %rs80;
	min.u16 	%rs82, %rs81, %rs79;
	add.s32 	%r136, %r120, 4;
	max.s32 	%r137, %r136, 0;
	min.s32 	%r138, %r137, %r3;
	add.s32 	%r139, %r138, %r18;
	cvt.s64.s32 	%rd44, %r139;
	add.s64 	%rd45, %rd1, %rd44;
	ld.global.nc.u8 	%rs83, [%rd45];
	cvt.u16.u8 	%rs84, %rs83;
	min.u16 	%rs85, %rs84, %rs82;
	add.s32 	%r140, %r120, 5;
	max.s32 	%r141, %r140, 0;
	min.s32 	%r142, %r141, %r3;
	add.s32 	%r143, %r142, %r18;
	cvt.s64.s32 	%rd46, %r143;
	add.s64 	%rd47, %rd1, %rd46;
	ld.global.nc.u8 	%rs86, [%rd47];
	cvt.u16.u8 	%rs87, %rs86;
	min.u16 	%rs88, %rs87, %rs85;
	add.s32 	%r144, %r120, 6;
	max.s32 	%r145, %r144, 0;
	min.s32 	%r146, %r145, %r3;
	add.s32 	%r147, %r146, %r18;
	cvt.s64.s32 	%rd48, %r147;
	add.s64 	%rd49, %rd1, %rd48;
	ld.global.nc.u8 	%rs89, [%rd49];
	cvt.u16.u8 	%rs90, %rs89;
	min.u16 	%rs91, %rs90, %rs88;
	add.s32 	%r148, %r120, 7;
	max.s32 	%r149, %r148, 0;
	min.s32 	%r150, %r149, %r3;
	add.s32 	%r151, %r150, %r18;
	cvt.s64.s32 	%rd50, %r151;
	add.s64 	%rd51, %rd1, %rd50;
	ld.global.nc.u8 	%rs92, [%rd51];
	cvt.u16.u8 	%rs93, %rs92;
	min.u16 	%rs122, %rs93, %rs91;
	add.s32 	%r185, %r185, 8;
$L__BB1_11:
	setp.eq.s32 	%p10, %r9, 0;
	@%p10 bra 	$L__BB1_18;
	setp.lt.u32 	%p11, %r10, 3;
	@%p11 bra 	$L__BB1_14;
	add.s32 	%r152, %r185, %r1;
	max.s32 	%r153, %r152, 0;
	min.s32 	%r154, %r153, %r3;
	add.s32 	%r155, %r154, %r18;
	cvt.s64.s32 	%rd52, %r155;
	add.s64 	%rd53, %rd1, %rd52;
	ld.global.nc.u8 	%rs95, [%rd53];
	cvt.u16.u8 	%rs96, %rs95;
	and.b16  	%rs97, %rs122, 255;
	min.u16 	%rs98, %rs96, %rs97;
	add.s32 	%r156, %r152, 1;
	max.s32 	%r157, %r156, 0;
	min.s32 	%r158, %r157, %r3;
	add.s32 	%r159, %r158, %r18;
	cvt.s64.s32 	%rd54, %r159;
	add.s64 	%rd55, %rd1, %rd54;
	ld.global.nc.u8 	%rs99, [%rd55];
	cvt.u16.u8 	%rs100, %rs99;
	min.u16 	%rs101, %rs100, %rs98;
	add.s32 	%r160, %r152, 2;
	max.s32 	%r161, %r160, 0;
	min.s32 	%r162, %r161, %r3;
	add.s32 	%r163, %r162, %r18;
	cvt.s64.s32 	%rd56, %r163;
	add.s64 	%rd57, %rd1, %rd56;
	ld.global.nc.u8 	%rs102, [%rd57];
	cvt.u16.u8 	%rs103, %rs102;
	min.u16 	%rs104, %rs103, %rs101;
	add.s32 	%r164, %r152, 3;
	max.s32 	%r165, %r164, 0;
	min.s32 	%r166, %r165, %r3;
	add.s32 	%r167, %r166, %r18;
	cvt.s64.s32 	%rd58, %r167;
	add.s64 	%rd59, %rd1, %rd58;
	ld.global.nc.u8 	%rs105, [%rd59];
	cvt.u16.u8 	%rs106, %rs105;
	min.u16 	%rs122, %rs106, %rs104;
	add.s32 	%r185, %r185, 4;
$L__BB1_14:
	setp.eq.s32 	%p12, %r11, 0;
	@%p12 bra 	$L__BB1_18;
	setp.eq.s32 	%p13, %r11, 1;
	add.s32 	%r31, %r185, %r1;
	max.s32 	%r168, %r31, 0;
	min.s32 	%r169, %r168, %r3;
	add.s32 	%r170, %r169, %r18;
	cvt.s64.s32 	%rd60, %r170;
	add.s64 	%rd61, %rd1, %rd60;
	ld.global.nc.u8 	%rs107, [%rd61];
	cvt.u16.u8 	%rs108, %rs107;
	and.b16  	%rs109, %rs122, 255;
	min.u16 	%rs122, %rs108, %rs109;
	@%p13 bra 	$L__BB1_18;
	setp.eq.s32 	%p14, %r11, 2;
	add.s32 	%r171, %r31, 1;
	max.s32 	%r172, %r171, 0;
	min.s32 	%r173, %r172, %r3;
	add.s32 	%r174, %r173, %r18;
	cvt.s64.s32 	%rd62, %r174;
	add.s64 	%rd63, %rd1, %rd62;
	ld.global.nc.u8 	%rs110, [%rd63];
	cvt.u16.u8 	%rs111, %rs110;
	min.u16 	%rs122, %rs111, %rs122;
	@%p14 bra 	$L__BB1_18;
	add.s32 	%r175, %r31, 2;
	max.s32 	%r176, %r175, 0;
	min.s32 	%r177, %r176, %r3;
	add.s32 	%r178, %r177, %r18;
	cvt.s64.s32 	%rd64, %r178;
	add.s64 	%rd65, %rd1, %rd64;
	ld.global.nc.u8 	%rs112, [%rd65];
	cvt.u16.u8 	%rs113, %rs112;
	min.u16 	%rs122, %rs113, %rs122;
$L__BB1_18:
	add.s32 	%r180, %r17, 1;
	setp.ne.s32 	%p15, %r17, %r5;
	@%p15 bra 	$L__BB1_4;
$L__BB1_19:
	mad.lo.s32 	%r179, %r33, %r44, %r1;
	cvt.s64.s32 	%rd66, %r179;
	cvta.to.global.u64 	%rd67, %rd2;
	add.s64 	%rd68, %rd67, %rd66;
	st.global.u8 	[%rd68], %rs122;
$L__BB1_20:
	ret;

}
	// .globl	label_init
.visible .entry label_init(
	.param .u64 .ptr .align 1 label_init_param_0,
	.param .u64 .ptr .align 1 label_init_param_1,
	.param .u32 label_init_param_2,
	.param .u32 label_init_param_3
)
{
	.reg .pred 	%p<5>;
	.reg .b16 	%rs<3>;
	.reg .b32 	%r<15>;
	.reg .b64 	%rd<9>;

	ld.param.u64 	%rd1, [label_init_param_0];
	ld.param.u64 	%rd2, [label_init_param_1];
	ld.param.u32 	%r3, [label_init_param_2];
	ld.param.u32 	%r4, [label_init_param_3];
	mov.u32 	%r6, %ctaid.x;
	mov.u32 	%r7, %ntid.x;
	mov.u32 	%r8, %tid.x;
	mad.lo.s32 	%r1, %r6, %r7, %r8;
	mov.u32 	%r9, %ctaid.y;
	mov.u32 	%r10, %ntid.y;
	mov.u32 	%r11, %tid.y;
	mad.lo.s32 	%r12, %r9, %r10, %r11;
	setp.ge.s32 	%p1, %r1, %r3;
	setp.ge.s32 	%p2, %r12, %r4;
	or.pred  	%p3, %p1, %p2;
	@%p3 bra 	$L__BB2_2;
	cvta.to.global.u64 	%rd3, %rd1;
	cvta.to.global.u64 	%rd4, %rd2;
	mad.lo.s32 	%r13, %r3, %r12, %r1;
	cvt.s64.s32 	%rd5, %r13;
	add.s64 	%rd6, %rd3, %rd5;
	ld.global.nc.u8 	%rs1, [%rd6];
	cvt.u16.u8 	%rs2, %rs1;
	setp.eq.s16 	%p4, %rs2, 0;
	selp.b32 	%r14, %r13, -1, %p4;
	mul.wide.s32 	%rd7, %r13, 4;
	add.s64 	%rd8, %rd4, %rd7;
	st.global.u32 	[%rd8], %r14;
$L__BB2_2:
	ret;

}
	// .globl	remove_small_components
.visible .entry remove_small_components(
	.param .u64 .ptr .align 1 remove_small_components_param_0,
	.param .u64 .ptr .align 1 remove_small_components_param_1,
	.param .u64 .ptr .align 1 remove_small_components_param_2,
	.param .u32 remove_small_components_param_3,
	.param .u32 remove_small_components_param_4,
	.param .u32 remove_small_components_param_5
)
{
	.reg .pred 	%p<6>;
	.reg .b16 	%rs<2>;
	.reg .b32 	%r<17>;
	.reg .b64 	%rd<13>;

	ld.param.u64 	%rd1, [remove_small_components_param_0];
	ld.param.u64 	%rd2, [remove_small_components_param_1];
	ld.param.u64 	%rd3, [remove_small_components_param_2];
	ld.param.u32 	%r5, [remove_small_components_param_3];
	ld.param.u32 	%r7, [remove_small_components_param_4];
	ld.param.u32 	%r6, [remove_small_components_param_5];
	mov.u32 	%r9, %ctaid.x;
	mov.u32 	%r10, %ntid.x;
	mov.u32 	%r11, %tid.x;
	mad.lo.s32 	%r1, %r9, %r10, %r11;
	mov.u32 	%r12, %ctaid.y;
	mov.u32 	%r13, %ntid.y;
	mov.u32 	%r14, %tid.y;
	mad.lo.s32 	%r15, %r12, %r13, %r14;
	setp.ge.s32 	%p1, %r1, %r5;
	setp.ge.s32 	%p2, %r15, %r7;
	or.pred  	%p3, %p1, %p2;
	@%p3 bra 	$L__BB3_4;
	cvta.to.global.u64 	%rd4, %rd2;
	mad.lo.s32 	%r3, %r5, %r15, %r1;
	mul.wide.s32 	%rd5, %r3, 4;
	add.s64 	%rd6, %rd4, %rd5;
	ld.global.nc.u32 	%r4, [%rd6];
	setp.lt.s32 	%p4, %r4, 0;
	@%p4 bra 	$L__BB3_4;
	cvta.to.global.u64 	%rd7, %rd3;
	mul.wide.u32 	%rd8, %r4, 4;
	add.s64 	%rd9, %rd7, %rd8;
	ld.global.nc.u32 	%r16, [%rd9];
	setp.ge.s32 	%p5, %r16, %r6;
	@%p5 bra 	$L__BB3_4;
	cvt.s64.s32 	%rd10, %r3;
	cvta.to.global.u64 	%rd11, %rd1;
	add.s64 	%rd12, %rd11, %rd10;
	mov.b16 	%rs1, 255;
	st.global.u8 	[%rd12], %rs1;
$L__BB3_4:
	ret;

}


// ===== COMPILED SASS (sm_100) =====

	.target	sm_100

	.elftype	@"ET_EXEC"


//--------------------- .note.nv.tkinfo           --------------------------
	.section	.note.nv.tkinfo,"",@"SHT_NOTE"
	.sectionflags	@"SHF_NOTE_NV_TKINFO"
	.tkinfo
        /*0018*/ 	.word	0x00000002
        /*0030*/ 	.string	""
        /*0030*/ 	.string	"ptxas"
        /*0030*/ 	.string	"Cuda compilation tools, release 13.0, V13.0.88"
        /*0030*/ 	.string	"Build cuda_13.0.r13.0/compiler.36424714_0"
        /*0030*/ 	.string	"-arch sm_100 -m 64 "



//--------------------- .note.nv.cuinfo           --------------------------
	.section	.note.nv.cuinfo,"",@"SHT_NOTE"
	.sectionflags	@"SHF_NOTE_NV_CUINFO"
        /*0018*/ 	.short	0x0002
        /*001a*/ 	.short	0x0064
        /*001c*/ 	.short	0x0082
	.zero		2


//--------------------- .nv.info                  --------------------------
	.section	.nv.info,"",@"SHT_CUDA_INFO"
	.align	4


	//----- nvinfo : EIATTR_REGCOUNT
	.align		4
        /*0000*/ 	.byte	0x04, 0x2f
        /*0002*/ 	.short	(.L_1 - .L_0)
	.align		4
.L_0:
        /*0004*/ 	.word	index@(dilate_rect)
        /*0008*/ 	.word	0x00000026


	//----- nvinfo : EIATTR_FRAME_SIZE
	.align		4
.L_1:
        /*000c*/ 	.byte	0x04, 0x11
        /*000e*/ 	.short	(.L_3 - .L_2)
	.align		4
.L_2:
        /*0010*/ 	.word	index@(dilate_rect)
        /*0014*/ 	.word	0x00000000


	//----- nvinfo : EIATTR_REGCOUNT
	.align		4
.L_3:
        /*0018*/ 	.byte	0x04, 0x2f
        /*001a*/ 	.short	(.L_5 - .L_4)
	.align		4
.L_4:
        /*001c*/ 	.word	index@(erode_rect)
        /*0020*/ 	.word	0x00000026


	//----- nvinfo : EIATTR_FRAME_SIZE
	.align		4
.L_5:
        /*0024*/ 	.byte	0x04, 0x11
        /*0026*/ 	.short	(.L_7 - .L_6)
	.align		4
.L_6:
        /*0028*/ 	.word	index@(erode_rect)
        /*002c*/ 	.word	0x00000000


	//----- nvinfo : EIATTR_REGCOUNT
	.align		4
.L_7:
        /*0030*/ 	.byte	0x04, 0x2f
        /*0032*/ 	.short	(.L_9 - .L_8)
	.align		4
.L_8:
        /*0034*/ 	.word	index@(label_init)
        /*0038*/ 	.word	0x0000000a


	//----- nvinfo : EIATTR_FRAME_SIZE
	.align		4
.L_9:
        /*003c*/ 	.byte	0x04, 0x11
        /*003e*/ 	.short	(.L_11 - .L_10)
	.align		4
.L_10:
        /*0040*/ 	.word	index@(label_init)
        /*0044*/ 	.word	0x00000000


	//----- nvinfo : EIATTR_REGCOUNT
	.align		4
.L_11:
        /*0048*/ 	.byte	0x04, 0x2f
        /*004a*/ 	.short	(.L_13 - .L_12)
	.align		4
.L_12:
        /*004c*/ 	.word	index@(remove_small_components)
        /*0050*/ 	.word	0x0000000a


	//----- nvinfo : EIATTR_FRAME_SIZE
	.align		4
.L_13:
        /*0054*/ 	.byte	0x04, 0x11
        /*0056*/ 	.short	(.L_15 - .L_14)
	.align		4
.L_14:
        /*0058*/ 	.word	index@(remove_small_components)
        /*005c*/ 	.word	0x00000000


	//----- nvinfo : EIATTR_MIN_STACK_SIZE
	.align		4
.L_15:
        /*0060*/ 	.byte	0x04, 0x12
        /*0062*/ 	.short	(.L_17 - .L_16)
	.align		4
.L_16:
        /*0064*/ 	.word	index@(remove_small_components)
        /*0068*/ 	.word	0x00000000


	//----- nvinfo : EIATTR_MIN_STACK_SIZE
	.align		4
.L_17:
        /*006c*/ 	.byte	0x04, 0x12
        /*006e*/ 	.short	(.L_19 - .L_18)
	.align		4
.L_18:
        /*0070*/ 	.word	index@(label_init)
        /*0074*/ 	.word	0x00000000


	//----- nvinfo : EIATTR_MIN_STACK_SIZE
	.align		4
.L_19:
        /*0078*/ 	.byte	0x04, 0x12
        /*007a*/ 	.short	(.L_21 - .L_20)
	.align		4
.L_20:
        /*007c*/ 	.word	index@(erode_rect)
        /*0080*/ 	.word	0x00000000


	//----- nvinfo : EIATTR_MIN_STACK_SIZE
	.align		4
.L_21:
        /*0084*/ 	.byte	0x04, 0x12
        /*0086*/ 	.short	(.L_23 - .L_22)
	.align		4
.L_22:
        /*0088*/ 	.word	index@(dilate_rect)
        /*008c*/ 	.word	0x00000000
.L_23:


//--------------------- .nv.compat                --------------------------
	.section	.nv.compat,"",@"SHT_CUDA_COMPAT_INFO"
	.align	4
        /*0000*/ 	.byte	0x02, 0x09, 0x00, 0x00, 0x02, 0x02, 0x01, 0x00, 0x02, 0x05, 0x05, 0x00, 0x03, 0x07, 0x01, 0x01
        /*0010*/ 	.byte	0x02, 0x03, 0x00, 0x00, 0x02, 0x06, 0x01, 0x00, 0x04, 0x0b, 0x08, 0x00, 0x09, 0x00, 0x00, 0x00
        /*0020*/ 	.byte	0x00, 0x00, 0x00, 0x00


//--------------------- .nv.info.remove_small_components --------------------------
	.section	.nv.info.remove_small_components,"",@"SHT_CUDA_INFO"
	.sectionflags	@""
	.align	4


	//----- nvinfo : EIATTR_CUDA_API_VERSION
	.align		4
        /*0000*/ 	.byte	0x04, 0x37
        /*0002*/ 	.short	(.L_25 - .L_24)
.L_24:
        /*0004*/ 	.word	0x00000082


	//----- nvinfo : EIATTR_KPARAM_INFO
	.align		4
.L_25:
        /*0008*/ 	.byte	0x04, 0x17
        /*000a*/ 	.short	(.L_27 - .L_26)
.L_26:
        /*000c*/ 	.word	0x00000000
        /*0010*/ 	.short	0x0005
        /*0012*/ 	.short	0x0020
        /*0014*/ 	.byte	0x00, 0xf0, 0x11, 0x00


	//----- nvinfo : EIATTR_KPARAM_INFO
	.align		4
.L_27:
        /*0018*/ 	.byte	0x04, 0x17
        /*001a*/ 	.short	(.L_29 - .L_28)
.L_28:
        /*001c*/ 	.word	0x00000000
        /*0020*/ 	.short	0x0004
        /*0022*/ 	.short	0x001c
        /*0024*/ 	.byte	0x00, 0xf0, 0x11, 0x00


	//----- nvinfo : EIATTR_KPARAM_INFO
	.align		4
.L_29:
        /*0028*/ 	.byte	0x04, 0x17
        /*002a*/ 	.short	(.L_31 - .L_30)
.L_30:
        /*002c*/ 	.word	0x00000000
        /*0030*/ 	.short	0x0003
        /*0032*/ 	.short	0x0018
        /*0034*/ 	.byte	0x00, 0xf0, 0x11, 0x00


	//----- nvinfo : EIATTR_KPARAM_INFO
	.align		4
.L_31:
        /*0038*/ 	.byte	0x04, 0x17
        /*003a*/ 	.short	(.L_33 - .L_32)
.L_32:
        /*003c*/ 	.word	0x00000000
        /*0040*/ 	.short	0x0002
        /*0042*/ 	.short	0x0010
        /*0044*/ 	.byte	0x00, 0xf5, 0x21, 0x00


	//----- nvinfo : EIATTR_KPARAM_INFO
	.align		4
.L_33:
        /*0048*/ 	.byte	0x04, 0x17
        /*004a*/ 	.short	(.L_35 - .L_34)
.L_34:
        /*004c*/ 	.word	0x00000000
        /*0050*/ 	.short	0x0001
        /*0052*/ 	.short	0x0008
        /*0054*/ 	.byte	0x00, 0xf5, 0x21, 0x00


	//----- nvinfo : EIATTR_KPARAM_INFO
	.align		4
.L_35:
        /*0058*/ 	.byte	0x04, 0x17
        /*005a*/ 	.short	(.L_37 - .L_36)
.L_36:
        /*005c*/ 	.word	0x00000000
        /*0060*/ 	.short	0x0000
        /*0062*/ 	.short	0x0000
        /*0064*/ 	.byte	0x00, 0xf5, 0x21, 0x00


	//----- nvinfo : EIATTR_SPARSE_MMA_MASK
	.align		4
.L_37:
        /*0068*/ 	.byte	0x03, 0x50
        /*006a*/ 	.short	0x0000


	//----- nvinfo : EIATTR_MAXREG_COUNT
	.align		4
        /*006c*/ 	.byte	0x03, 0x1b
        /*006e*/ 	.short	0x00ff


	//----- nvinfo : EIATTR_MERCURY_ISA_VERSION
	.align		4
        /*0070*/ 	.byte	0x03, 0x5f
        /*0072*/ 	.short	0x0101


	//----- nvinfo : EIATTR_VRC_CTA_INIT_COUNT
	.align		4
        /*0074*/ 	.byte	0x02, 0x4a
	.zero		1
	.zero		1


	//----- nvinfo : EIATTR_EXIT_INSTR_OFFSETS
	.align		4
        /*0078*/ 	.byte	0x04, 0x1c
        /*007a*/ 	.short	(.L_39 - .L_38)


	//   ....[0]....
.L_38:
        /*007c*/ 	.word	0x000000c0


	//   ....[1]....
        /*0080*/ 	.word	0x00000130


	//   ....[2]....
        /*0084*/ 	.word	0x00000190


	//   ....[3]....
        /*0088*/ 	.word	0x000001f0


	//----- nvinfo : EIATTR_CBANK_PARAM_SIZE
	.align		4
.L_39:
        /*008c*/ 	.byte	0x03, 0x19
        /*008e*/ 	.short	0x0024


	//----- nvinfo : EIATTR_PARAM_CBANK
	.align		4
        /*0090*/ 	.byte	0x04, 0x0a
        /*0092*/ 	.short	(.L_41 - .L_40)
	.align		4
.L_40:
        /*0094*/ 	.word	index@(.nv.constant0.remove_small_components)
        /*0098*/ 	.short	0x0380
        /*009a*/ 	.short	0x0024


	//----- nvinfo : EIATTR_SW_WAR
	.align		4
.L_41:
        /*009c*/ 	.byte	0x04, 0x36
        /*009e*/ 	.short	(.L_43 - .L_42)
.L_42:
        /*00a0*/ 	.word	0x00000008
.L_43:


//--------------------- .nv.info.label_init       --------------------------
	.section	.nv.info.label_init,"",@"SHT_CUDA_INFO"
	.sectionflags	@""
	.align	4


	//----- nvinfo : EIATTR_CUDA_API_VERSION
	.align		4
        /*0000*/ 	.byte	0x04, 0x37
        /*0002*/ 	.short	(.L_45 - .L_44)
.L_44:
        /*0004*/ 	.word	0x00000082


	//----- nvinfo : EIATTR_KPARAM_INFO
	.align		4
.L_45:
        /*0008*/ 	.byte	0x04, 0x17
        /*000a*/ 	.short	(.L_47 - .L_46)
.L_46:
        /*000c*/ 	.word	0x00000000
        /*0010*/ 	.short	0x0003
        /*0012*/ 	.short	0x0014
        /*0014*/ 	.byte	0x00, 0xf0, 0x11, 0x00


	//----- nvinfo : EIATTR_KPARAM_INFO
	.align		4
.L_47:
        /*0018*/ 	.byte	0x04, 0x17
        /*001a*/ 	.short	(.L_49 - .L_48)
.L_48:
        /*001c*/ 	.word	0x00000000
        /*0020*/ 	.short	0x0002
        /*0022*/ 	.short	0x0010
        /*0024*/ 	.byte	0x00, 0xf0, 0x11, 0x00


	//----- nvinfo : EIATTR_KPARAM_INFO
	.align		4
.L_49:
        /*0028*/ 	.byte	0x04, 0x17
        /*002a*/ 	.short	(.L_51 - .L_50)
.L_50:
        /*002c*/ 	.word	0x00000000
        /*0030*/ 	.short	0x0001
        /*0032*/ 	.short	0x0008
        /*0034*/ 	.byte	0x00, 0xf5, 0x21, 0x00


	//----- nvinfo : EIATTR_KPARAM_INFO
	.align		4
.L_51:
        /*0038*/ 	.byte	0x04, 0x17
        /*003a*/ 	.short	(.L_53 - .L_52)
.L_52:
        /*003c*/ 	.word	0x00000000
        /*0040*/ 	.short	0x0000
        /*0042*/ 	.short	0x0000
        /*0044*/ 	.byte	0x00, 0xf5, 0x21, 0x00


	//----- nvinfo : EIATTR_SPARSE_MMA_MASK
	.align		4
.L_53:
        /*0048*/ 	.byte	0x03, 0x50
        /*004a*/ 	.short	0x0000


	//----- nvinfo : EIATTR_MAXREG_COUNT
	.align		4
        /*004c*/ 	.byte	0x03, 0x1b
        /*004e*/ 	.short	0x00ff


	//----- nvinfo : EIATTR_MERCURY_ISA_VERSION
	.align		4
        /*0050*/ 	.byte	0x03, 0x5f
        /*0052*/ 	.short	0x0101


	//----- nvinfo : EIATTR_VRC_CTA_INIT_COUNT
	.align		4
        /*0054*/ 	.byte	0x02, 0x4a
	.zero		1
	.zero		1


	//----- nvinfo : EIATTR_EXIT_INSTR_OFFSETS
	.align		4
        /*0058*/ 	.byte	0x04, 0x1c
        /*005a*/ 	.short	(.L_55 - .L_54)


	//   ....[0]....
.L_54:
        /*005c*/ 	.word	0x000000c0


	//   ....[1]....
        /*0060*/ 	.word	0x00000180


	//----- nvinfo : EIATTR_CBANK_PARAM_SIZE
	.align		4
.L_55:
        /*0064*/ 	.byte	0x03, 0x19
        /*0066*/ 	.short	0x0018


	//----- nvinfo : EIATTR_PARAM_CBANK
	.align		4
        /*0068*/ 	.byte	0x04, 0x0a
        /*006a*/ 	.short	(.L_57 - .L_56)
	.align		4
.L_56:
        /*006c*/ 	.word	index@(.nv.constant0.label_init)
        /*0070*/ 	.short	0x0380
        /*0072*/ 	.short	0x0018


	//----- nvinfo : EIATTR_SW_WAR
	.align		4
.L_57:
        /*0074*/ 	.byte	0x04, 0x36
        /*0076*/ 	.short	(.L_59 - .L_58)
.L_58:
        /*0078*/ 	.word	0x00000008
.L_59:


//--------------------- .nv.info.erode_rect       --------------------------
	.section	.nv.info.erode_rect,"",@"SHT_CUDA_INFO"
	.sectionflags	@""
	.align	4


	//----- nvinfo : EIATTR_CUDA_API_VERSION
	.align		4
        /*0000*/ 	.byte	0x04, 0x37
        /*0002*/ 	.short	(.L_61 - .L_60)
.L_60:
        /*0004*/ 	.word	0x00000082


	//----- nvinfo : EIATTR_KPARAM_INFO
	.align		4
.L_61:
        /*0008*/ 	.byte	0x04, 0x17
        /*000a*/ 	.short	(.L_63 - .L_62)
.L_62:
        /*000c*/ 	.word	0x00000000
        /*0010*/ 	.short	0x0005
        /*0012*/ 	.short	0x001c
        /*0014*/ 	.byte	0x00, 0xf0, 0x11, 0x00


	//----- nvinfo : EIATTR_KPARAM_INFO
	.align		4
.L_63:
        /*0018*/ 	.byte	0x04, 0x17
        /*001a*/ 	.short	(.L_65 - .L_64)
.L_64:
        /*001c*/ 	.word	0x00000000
        /*0020*/ 	.short	0x0004
        /*0022*/ 	.short	0x0018
        /*0024*/ 	.byte	0x00, 0xf0, 0x11, 0x00


	//----- nvinfo : EIATTR_KPARAM_INFO
	.align		4
.L_65:
        /*0028*/ 	.byte	0x04, 0x17
        /*002a*/ 	.short	(.L_67 - .L_66)
.L_66:
        /*002c*/ 	.word	0x00000000
        /*0030*/ 	.short	0x0003
        /*0032*/ 	.short	0x0014
        /*0034*/ 	.byte	0x00, 0xf0, 0x11, 0x00


	//----- nvinfo : EIATTR_KPARAM_INFO
	.align		4
.L_67:
        /*0038*/ 	.byte	0x04, 0x17
        /*003a*/ 	.short	(.L_69 - .L_68)
.L_68:
        /*003c*/ 	.word	0x00000000
        /*0040*/ 	.short	0x0002
        /*0042*/ 	.short	0x0010
        /*0044*/ 	.byte	0x00, 0xf0, 0x11, 0x00


	//----- nvinfo : EIATTR_KPARAM_INFO
	.align		4
.L_69:
        /*0048*/ 	.byte	0x04, 0x17
        /*004a*/ 	.short	(.L_71 - .L_70)
.L_70:
        /*004c*/ 	.word	0x00000000
        /*0050*/ 	.short	0x0001
        /*0052*/ 	.short	0x0008
        /*0054*/ 	.byte	0x00, 0xf5, 0x21, 0x00


	//----- nvinfo : EIATTR_KPARAM_INFO
	.align		4
.L_71:
        /*0058*/ 	.byte	0x04, 0x17
        /*005a*/ 	.short	(.L_73 - .L_72)
.L_72:
        /*005c*/ 	.word	0x00000000
        /*0060*/ 	.short	0x0000
        /*0062*/ 	.short	0x0000
        /*0064*/ 	.byte	0x00, 0xf5, 0x21, 0x00


	//----- nvinfo : EIATTR_SPARSE_MMA_MASK
	.align		4
.L_73:
        /*0068*/ 	.byte	0x03, 0x50
        /*006a*/ 	.short	0x0000


	//----- nvinfo : EIATTR_MAXREG_COUNT
	.align		4
        /*006c*/ 	.byte	0x03, 0x1b
        /*006e*/ 	.short	0x00ff


	//----- nvinfo : EIATTR_MERCURY_ISA_VERSION
	.align		4
        /*0070*/ 	.byte	0x03, 0x5f
        /*0072*/ 	.short	0x0101


	//----- nvinfo : EIATTR_VRC_CTA_INIT_COUNT
	.align		4
        /*0074*/ 	.byte	0x02, 0x4a
	.zero		1
	.zero		1


	//----- nvinfo : EIATTR_EXIT_INSTR_OFFSETS
	.align		4
        /*0078*/ 	.byte	0x04, 0x1c
        /*007a*/ 	.short	(.L_75 - .L_74)


	//   ....[0]....
.L_74:
        /*007c*/ 	.word	0x000000c0


	//   ....[1]....
        /*0080*/ 	.word	0x000012b0


	//----- nvinfo : EIATTR_CBANK_PARAM_SIZE
	.align		4
.L_75:
        /*0084*/ 	.byte	0x03, 0x19
        /*0086*/ 	.short	0x0020


	//----- nvinfo : EIATTR_PARAM_CBANK
	.align		4
        /*0088*/ 	.byte	0x04, 0x0a
        /*008a*/ 	.short	(.L_77 - .L_76)
	.align		4
.L_76:
        /*008c*/ 	.word	index@(.nv.constant0.erode_rect)
        /*0090*/ 	.short	0x0380
        /*0092*/ 	.short	0x0020


	//----- nvinfo : EIATTR_SW_WAR
	.align		4
.L_77:
        /*0094*/ 	.byte	0x04, 0x36
        /*0096*/ 	.short	(.L_79 - .L_78)
.L_78:
        /*0098*/ 	.word	0x00000008
.L_79:


//--------------------- .nv.info.dilate_rect      --------------------------
	.section	.nv.info.dilate_rect,"",@"SHT_CUDA_INFO"
	.sectionflags	@""
	.align	4


	//----- nvinfo : EIATTR_CUDA_API_VERSION
	.align		4
        /*0000*/ 	.byte	0x04, 0x37
        /*0002*/ 	.short	(.L_81 - .L_80)
.L_80:
        /*0004*/ 	.word	0x00000082


	//----- nvinfo : EIATTR_KPARAM_INFO
	.align		4
.L_81:
        /*0008*/ 	.byte	0x04, 0x17
        /*000a*/ 	.short	(.L_83 - .L_82)
.L_82:
        /*000c*/ 	.word	0x00000000
        /*0010*/ 	.short	0x0005
        /*0012*/ 	.short	0x001c
        /*0014*/ 	.byte	0x00, 0xf0, 0x11, 0x00


	//----- nvinfo : EIATTR_KPARAM_INFO
	.align		4
.L_83:
        /*0018*/ 	.byte	0x04, 0x17
        /*001a*/ 	.short	(.L_85 - .L_84)
.L_84:
        /*001c*/ 	.word	0x00000000
        /*0020*/ 	.short	0x0004
        /*0022*/ 	.short	0x0018
        /*0024*/ 	.byte	0x00, 0xf0, 0x11, 0x00


	//----- nvinfo : EIATTR_KPARAM_INFO
	.align		4
.L_85:
        /*0028*/ 	.byte	0x04, 0x17
        /*002a*/ 	.short	(.L_87 - .L_86)
.L_86:
        /*002c*/ 	.word	0x00000000
        /*0030*/ 	.short	0x0003
        /*0032*/ 	.short	0x0014
        /*0034*/ 	.byte	0x00, 0xf0, 0x11, 0x00


	//----- nvinfo : EIATTR_KPARAM_INFO
	.align		4
.L_87:
        /*0038*/ 	.byte	0x04, 0x17
        /*003a*/ 	.short	(.L_89 - .L_88)
.L_88:
        /*003c*/ 	.word	0x00000000
        /*0040*/ 	.short	0x0002
        /*0042*/ 	.short	0x0010
        /*0044*/ 	.byte	0x00, 0xf0, 0x11, 0x00


	//----- nvinfo : EIATTR_KPARAM_INFO
	.align		4
.L_89:
        /*0048*/ 	.byte	0x04, 0x17
        /*004a*/ 	.short	(.L_91 - .L_90)
.L_90:
        /*004c*/ 	.word	0x00000000
        /*0050*/ 	.short	0x0001
        /*0052*/ 	.short	0x0008
        /*0054*/ 	.byte	0x00, 0xf5, 0x21, 0x00


	//----- nvinfo : EIATTR_KPARAM_INFO
	.align		4
.L_91:
        /*0058*/ 	.byte	0x04, 0x17
        /*005a*/ 	.short	(.L_93 - .L_92)
.L_92:
        /*005c*/ 	.word	0x00000000
        /*0060*/ 	.short	0x0000
        /*0062*/ 	.short	0x0000
        /*0064*/ 	.byte	0x00, 0xf5, 0x21, 0x00


	//----- nvinfo : EIATTR_SPARSE_MMA_MASK
	.align		4
.L_93:
        /*0068*/ 	.byte	0x03, 0x50
        /*006a*/ 	.short	0x0000


	//----- nvinfo : EIATTR_MAXREG_COUNT
	.align		4
        /*006c*/ 	.byte	0x03, 0x1b
        /*006e*/ 	.short	0x00ff


	//----- nvinfo : EIATTR_MERCURY_ISA_VERSION
	.align		4
        /*0070*/ 	.byte	0x03, 0x5f
        /*0072*/ 	.short	0x0101


	//----- nvinfo : EIATTR_VRC_CTA_INIT_COUNT
	.align		4
        /*0074*/ 	.byte	0x02, 0x4a
	.zero		1
	.zero		1


	//----- nvinfo : EIATTR_EXIT_INSTR_OFFSETS
	.align		4
        /*0078*/ 	.byte	0x04, 0x1c
        /*007a*/ 	.short	(.L_95 - .L_94)


	//   ....[0]....
.L_94:
        /*007c*/ 	.word	0x000000c0


	//   ....[1]....
        /*0080*/ 	.word	0x000012b0


	//----- nvinfo : EIATTR_CBANK_PARAM_SIZE
	.align		4
.L_95:
        /*0084*/ 	.byte	0x03, 0x19
        /*0086*/ 	.short	0x0020


	//----- nvinfo : EIATTR_PARAM_CBANK
	.align		4
        /*0088*/ 	.byte	0x04, 0x0a
        /*008a*/ 	.short	(.L_97 - .L_96)
	.align		4
.L_96:
        /*008c*/ 	.word	index@(.nv.constant0.dilate_rect)
        /*0090*/ 	.short	0x0380
        /*0092*/ 	.short	0x0020


	//----- nvinfo : EIATTR_SW_WAR
	.align		4
.L_97:
        /*0094*/ 	.byte	0x04, 0x36
        /*0096*/ 	.short	(.L_99 - .L_98)
.L_98:
        /*0098*/ 	.word	0x00000008
.L_99:


//--------------------- .nv.callgraph             --------------------------
	.section	.nv.callgraph,"",@"SHT_CUDA_CALLGRAPH"
	.align	4
	.sectionentsize	8
	.align		4
        /*0000*/ 	.word	0x00000000
	.align		4
        /*0004*/ 	.word	0xffffffff
	.align		4
        /*0008*/ 	.word	0x00000000
	.align		4
        /*000c*/ 	.word	0xfffffffe
	.align		4
        /*0010*/ 	.word	0x00000000
	.align		4
        /*0014*/ 	.word	0xfffffffd
	.align		4
        /*0018*/ 	.word	0x00000000
	.align		4
        /*001c*/ 	.word	0xfffffffc


//--------------------- .text.remove_small_components --------------------------
	.section	.text.remove_small_components,"ax",@progbits
	.align	128
        .global         remove_small_components
        .type           remove_small_components,@function
        .size           remove_small_components,(.L_x_18 - remove_small_components)
        .other          remove_small_components,@"STO_CUDA_ENTRY STV_DEFAULT"
remove_small_components:
.text.remove_small_components:
[----:B------:R-:W-:Y:S01]  /*0000*/  LDC R1, c[0x0][0x37c] ;  /* 0x0000df00ff017b82 */ /* 0x000fe20000000800 */
[----:B------:R-:W0:Y:S07]  /*0010*/  S2R R2, SR_TID.Y ;  /* 0x0000000000027919 */ /* 0x000e2e0000002200 */
[----:B------:R-:W1:Y:S01]  /*0020*/  LDC R0, c[0x0][0x360] ;  /* 0x0000d800ff007b82 */ /* 0x000e620000000800 */
[----:B------:R-:W2:Y:S01]  /*0030*/  LDCU.64 UR6, c[0x0][0x398] ;  /* 0x00007300ff0677ac */ /* 0x000ea20008000a00 */
[----:B------:R-:W1:Y:S06]  /*0040*/  S2R R3, SR_TID.X ;  /* 0x0000000000037919 */ /* 0x000e6c0000002100 */
[----:B------:R-:W0:Y:S08]  /*0050*/  S2UR UR5, SR_CTAID.Y ;  /* 0x00000000000579c3 */ /* 0x000e300000002600 */
[----:B------:R-:W0:Y:S08]  /*0060*/  LDC R5, c[0x0][0x364] ;  /* 0x0000d900ff057b82 */ /* 0x000e300000000800 */
[----:B------:R-:W1:Y:S01]  /*0070*/  S2UR UR4, SR_CTAID.X ;  /* 0x00000000000479c3 */ /* 0x000e620000002500 */
[----:B0-----:R-:W-:-:S05]  /*0080*/  IMAD R5, R5, UR5, R2 ;  /* 0x0000000505057c24 */ /* 0x001fca000f8e0202 */
[----:B--2---:R-:W-:Y:S01]  /*0090*/  ISETP.GE.AND P0, PT, R5, UR7, PT ;  /* 0x0000000705007c0c */ /* 0x004fe2000bf06270 */
[----:B-1----:R-:W-:-:S05]  /*00a0*/  IMAD R0, R0, UR4, R3 ;  /* 0x0000000400007c24 */ /* 0x002fca000f8e0203 */
[----:B------:R-:W-:-:S13]  /*00b0*/  ISETP.GE.OR P0, PT, R0, UR6, P0 ;  /* 0x0000000600007c0c */ /* 0x000fda0008706670 */
[----:B------:R-:W-:Y:S05]  /*00c0*/  @P0 EXIT ;  /* 0x000000000000094d */ /* 0x000fea0003800000 */
[----:B------:R-:W0:Y:S01]  /*00d0*/  LDC.64 R2, c[0x0][0x388] ;  /* 0x0000e200ff027b82 */ /* 0x000e220000000a00 */
[----:B------:R-:W1:Y:S01]  /*00e0*/  LDCU.64 UR4, c[0x0][0x358] ;  /* 0x00006b00ff0477ac */ /* 0x000e620008000a00 */
[----:B------:R-:W-:-:S04]  /*00f0*/  IMAD R5, R5, UR6, R0 ;  /* 0x0000000605057c24 */ /* 0x000fc8000f8e0200 */
[----:B0-----:R-:W-:-:S05]  /*0100*/  IMAD.WIDE R2, R5, 0x4, R2 ;  /* 0x0000000405027825 */ /* 0x001fca00078e0202 */
[----:B-1----:R-:W2:Y:S02]  /*0110*/  LDG.E.CONSTANT R7, desc[UR4][R2.64] ;  /* 0x0000000402077981 */ /* 0x002ea4000c1e9900 */
[----:B--2---:R-:W-:-:S13]  /*0120*/  ISETP.GE.AND P0, PT, R7, RZ, PT ;  /* 0x000000ff0700720c */ /* 0x004fda0003f06270 */
[----:B------:R-:W-:Y:S05]  /*0130*/  @!P0 EXIT ;  /* 0x000000000000894d */ /* 0x000fea0003800000 */
[----:B------:R-:W0:Y:S01]  /*0140*/  LDC.64 R2, c[0x0][0x390] ;  /* 0x0000e400ff027b82 */ /* 0x000e220000000a00 */
[----:B------:R-:W1:Y:S01]  /*0150*/  LDCU UR6, c[0x0][0x3a0] ;  /* 0x00007400ff0677ac */ /* 0x000e620008000800 */
[----:B0-----:R-:W-:-:S06]  /*0160*/  IMAD.WIDE.U32 R2, R7, 0x4, R2 ;  /* 0x0000000407027825 */ /* 0x001fcc00078e0002 */
[----:B------:R-:W1:Y:S02]  /*0170*/  LDG.E.CONSTANT R2, desc[UR4][R2.64] ;  /* 0x0000000402027981 */ /* 0x000e64000c1e9900 */
[----:B-1----:R-:W-:-:S13]  /*0180*/  ISETP.GE.AND P0, PT, R2, UR6, PT ;  /* 0x0000000602007c0c */ /* 0x002fda000bf06270 */
[----:B------:R-:W-:Y:S05]  /*0190*/  @P0 EXIT ;  /* 0x000000000000094d */ /* 0x000fea0003800000 */
[----:B------:R-:W0:Y:S01]  /*01a0*/  LDCU.64 UR6, c[0x0][0x380] ;  /* 0x00007000ff0677ac */ /* 0x000e220008000a00 */
[----:B------:R-:W-:Y:S01]  /*01b0*/  HFMA2 R0, -RZ, RZ, 0, 1.5199184417724609375e-05 ;  /* 0x000000ffff007431 */ /* 0x000fe200000001ff */
[----:B0-----:R-:W-:-:S04]  /*01c0*/  IADD3 R2, P0, PT, R5, UR6, RZ ;  /* 0x0000000605027c10 */ /* 0x001fc8000ff1e0ff */
[----:B------:R-:W-:-:S05]  /*01d0*/  LEA.HI.X.SX32 R3, R5, UR7, 0x1, P0 ;  /* 0x0000000705037c11 */ /* 0x000fca00080f0eff */
[----:B------:R-:W-:Y:S01]  /*01e0*/  STG.E.U8 desc[UR4][R2.64], R0 ;  /* 0x0000000002007986 */ /* 0x000fe2000c101104 */
[----:B------:R-:W-:Y:S05]  /*01f0*/  EXIT ;  /* 0x000000000000794d */ /* 0x000fea0003800000 */
.L_x_0:
[----:B------:R-:W-:-:S00]  /*0200*/  BRA `(.L_x_0) ;  /* 0xfffffffc00fc7947 */ /* 0x000fc0000383ffff */
[----:B------:R-:W-:-:S00]  /*0210*/  NOP ;  /* 0x0000000000007918 */ /* 0x000fc00000000000 */
        /* <DEDUP_REMOVED lines=14> */
.L_x_18:


//--------------------- .text.label_init          --------------------------
	.section	.text.label_init,"ax",@progbits
	.align	128
        .global         label_init
        .type           label_init,@function
        .size           label_init,(.L_x_19 - label_init)
        .other          label_init,@"STO_CUDA_ENTRY STV_DEFAULT"
label_init:
.text.label_init:
        /* <DEDUP_REMOVED lines=13> */
[----:B------:R-:W0:Y:S01]  /*00d0*/  LDCU.64 UR8, c[0x0][0x380] ;  /* 0x00007000ff0877ac */ /* 0x000e220008000a00 */
[----:B------:R-:W-:Y:S02]  /*00e0*/  IMAD R7, R3, UR6, R0 ;  /* 0x0000000603077c24 */ /* 0x000fe4000f8e0200 */
[----:B------:R-:W1:Y:S01]  /*00f0*/  LDC.64 R2, c[0x0][0x388] ;  /* 0x0000e200ff027b82 */ /* 0x000e620000000a00 */
[----:B------:R-:W2:Y:S02]  /*0100*/  LDCU.64 UR4, c[0x0][0x358] ;  /* 0x00006b00ff0477ac */ /* 0x000ea40008000a00 */
[----:B0-----:R-:W-:-:S04]  /*0110*/  IADD3 R4, P0, PT, R7, UR8, RZ ;  /* 0x0000000807047c10 */ /* 0x001fc8000ff1e0ff */
[----:B------:R-:W-:-:S05]  /*0120*/  LEA.HI.X.SX32 R5, R7, UR9, 0x1, P0 ;  /* 0x0000000907057c11 */ /* 0x000fca00080f0eff */
[----:B--2---:R-:W2:Y:S01]  /*0130*/  LDG.E.U8.CONSTANT R4, desc[UR4][R4.64] ;  /* 0x0000000404047981 */ /* 0x004ea2000c1e9100 */
[----:B-1----:R-:W-:Y:S01]  /*0140*/  IMAD.WIDE R2, R7, 0x4, R2 ;  /* 0x0000000407027825 */ /* 0x002fe200078e0202 */
[----:B--2---:R-:W-:-:S04]  /*0150*/  ISETP.NE.AND P0, PT, R4, RZ, PT ;  /* 0x000000ff0400720c */ /* 0x004fc80003f05270 */
[----:B------:R-:W-:-:S05]  /*0160*/  SEL R7, R7, 0xffffffff, !P0 ;  /* 0xffffffff07077807 */ /* 0x000fca0004000000 */
[----:B------:R-:W-:Y:S01]  /*0170*/  STG.E desc[UR4][R2.64], R7 ;  /* 0x0000000702007986 */ /* 0x000fe2000c101904 */
[----:B------:R-:W-:Y:S05]  /*0180*/  EXIT ;  /* 0x000000000000794d */ /* 0x000fea0003800000 */
.L_x_1:
        /* <DEDUP_REMOVED lines=15> */
.L_x_19:


//--------------------- .text.erode_rect          --------------------------
	.section	.text.erode_rect,"ax",@progbits
	.align	128
        .global         erode_rect
        .type           erode_rect,@function
        .size           erode_rect,(.L_x_20 - erode_rect)
        .other          erode_rect,@"STO_CUDA_ENTRY STV_DEFAULT"
erode_rect:
.text.erode_rect:
        /* <DEDUP_REMOVED lines=15> */
[----:B------:R-:W-:Y:S01]  /*00f0*/  IMAD.MOV.U32 R0, RZ, RZ, 0xff ;  /* 0x000000ffff007424 */ /* 0x000fe200078e00ff */
[----:B0-----:R-:W-:-:S04]  /*0100*/  ISETP.GE.AND P0, PT, R18, -0x1, PT ;  /* 0xffffffff1200780c */ /* 0x001fc80003f06270 */
[----:B------:R-:W-:-:S13]  /*0110*/  ISETP.LT.OR P0, PT, R19, -0x1, !P0 ;  /* 0xffffffff1300780c */ /* 0x000fda0004701670 */
[----:B-1----:R-:W-:Y:S05]  /*0120*/  @P0 BRA `(.L_x_2) ;  /* 0x0000001000480947 */ /* 0x002fea0003800000 */
[----:B------:R-:W-:Y:S01]  /*0130*/  LEA.HI R0, R18, R18, RZ, 0x1 ;  /* 0x0000001212007211 */ /* 0x000fe200078f08ff */
[----:B------:R-:W-:Y:S01]  /*0140*/  UIADD3 UR4, UPT, UPT, UR9, -0x1, URZ ;  /* 0xffffffff09047890 */ /* 0x000fe2000fffe0ff */
[----:B------:R-:W-:Y:S01]  /*0150*/  LEA.HI R19, R19, R19, RZ, 0x1 ;  /* 0x0000001313137211 */ /* 0x000fe200078f08ff */
[----:B------:R-:W-:Y:S01]  /*0160*/  UIADD3 UR5, UPT, UPT, UR8, -0x1, URZ ;  /* 0xffffffff08057890 */ /* 0x000fe2000fffe0ff */
[----:B------:R-:W-:Y:S02]  /*0170*/  SHF.R.S32.HI R2, RZ, 0x1, R0 ;  /* 0x00000001ff027819 */ /* 0x000fe40000011400 */
[----:B------:R-:W-:Y:S02]  /*0180*/  SHF.R.S32.HI R19, RZ, 0x1, R19 ;  /* 0x00000001ff137819 */ /* 0x000fe40000011413 */
[----:B------:R-:W-:Y:S01]  /*0190*/  IABS R3, R2 ;  /* 0x0000000200037213 */ /* 0x000fe20000000000 */
[--C-:B------:R-:W-:Y:S02]  /*01a0*/  IMAD.IADD R5, R21, 0x1, -R2.reuse ;  /* 0x0000000115057824 */ /* 0x100fe400078e0a02 */
[----:B------:R-:W-:-:S02]  /*01b0*/  IMAD.MOV R7, RZ, RZ, -R2 ;  /* 0x000000ffff077224 */ /* 0x000fc400078e0a02 */
[----:B------:R-:W-:Y:S02]  /*01c0*/  IMAD.IADD R18, R2, 0x1, R3 ;  /* 0x0000000102127824 */ /* 0x000fe400078e0203 */
[----:B------:R-:W-:Y:S02]  /*01d0*/  IMAD.MOV R9, RZ, RZ, -R19 ;  /* 0x000000ffff097224 */ /* 0x000fe400078e0a13 */
[----:B------:R-:W-:-:S05]  /*01e0*/  VIADD R11, R18, 0x1 ;  /* 0x00000001120b7836 */ /* 0x000fca0000000000 */
[C---:B------:R-:W-:Y:S02]  /*01f0*/  LOP3.LUT R17, R11.reuse, 0xf, RZ, 0xc0, !PT ;  /* 0x0000000f0b117812 */ /* 0x040fe400078ec0ff */
[C---:B------:R-:W-:Y:S02]  /*0200*/  LOP3.LUT R15, R11.reuse, 0x7, RZ, 0xc0, !PT ;  /* 0x000000070b0f7812 */ /* 0x040fe400078ec0ff */
[----:B------:R-:W-:Y:S01]  /*0210*/  LOP3.LUT R13, R11, 0xfffffff0, RZ, 0xc0, !PT ;  /* 0xfffffff00b0d7812 */ /* 0x000fe200078ec0ff */
[----:B------:R-:W-:Y:S01]  /*0220*/  VIADD R0, R17, 0xffffffff ;  /* 0xffffffff11007836 */ /* 0x000fe20000000000 */
[----:B------:R-:W-:Y:S01]  /*0230*/  LOP3.LUT R11, R11, 0x3, RZ, 0xc0, !PT ;  /* 0x000000030b0b7812 */ /* 0x000fe200078ec0ff */
[----:B------:R-:W-:Y:S02]  /*0240*/  VIADD R3, R15, 0xffffffff ;  /* 0xffffffff0f037836 */ /* 0x000fe40000000000 */
[----:B------:R-:W-:Y:S01]  /*0250*/  IMAD.MOV R13, RZ, RZ, -R13 ;  /* 0x000000ffff0d7224 */ /* 0x000fe200078e0a0d */
[----:B------:R-:W-:Y:S01]  /*0260*/  ISETP.GE.U32.AND P1, PT, R0, 0x7, PT ;  /* 0x000000070000780c */ /* 0x000fe20003f26070 */
[----:B------:R-:W-:Y:S01]  /*0270*/  IMAD.MOV.U32 R0, RZ, RZ, 0xff ;  /* 0x000000ffff007424 */ /* 0x000fe200078e00ff */
[----:B------:R-:W-:-:S02]  /*0280*/  ISETP.GE.U32.AND P2, PT, R3, 0x3, PT ;  /* 0x000000030300780c */ /* 0x000fc40003f46070 */
[----:B------:R-:W-:-:S11]  /*0290*/  IADD3 R3, PT, PT, -R2, 0x7, RZ ;  /* 0x0000000702037810 */ /* 0x000fd60007ffe1ff */
.L_x_8:
[----:B------:R-:W-:Y:S01]  /*02a0*/  ISETP.GE.U32.AND P3, PT, R18, 0xf, PT ;  /* 0x0000000f1200780c */ /* 0x000fe20003f66070 */
[----:B------:R-:W-:Y:S01]  /*02b0*/  IMAD.MOV.U32 R24, RZ, RZ, R7 ;  /* 0x000000ffff187224 */ /* 0x000fe200078e0007 */
[C---:B------:R-:W-:Y:S02]  /*02c0*/  VIADDMNMX R22, R9.reuse, R20, RZ, !PT ;  /* 0x0000001409167246 */ /* 0x040fe400078001ff */
[----:B------:R-:W-:Y:S02]  /*02d0*/  IABS R2, R19 ;  /* 0x0000001300027213 */ /* 0x000fe40000000000 */
[----:B------:R-:W-:Y:S02]  /*02e0*/  VIMNMX R22, PT, PT, R22, UR4, PT ;  /* 0x0000000416167c48 */ /* 0x000fe4000bfe0100 */
[C---:B------:R-:W-:Y:S01]  /*02f0*/  ISETP.NE.AND P0, PT, R9.reuse, R2, PT ;  /* 0x000000020900720c */ /* 0x040fe20003f05270 */
[----:B------:R-:W-:-:S04]  /*0300*/  VIADD R9, R9, 0x1 ;  /* 0x0000000109097836 */ /* 0x000fc80000000000 */
[----:B------:R-:W-:Y:S08]  /*0310*/  @!P3 BRA `(.L_x_3) ;  /* 0x0000000400d4b947 */ /* 0x000ff00003800000 */
[----:B------:R-:W-:Y:S01]  /*0320*/  IMAD.MOV.U32 R25, RZ, RZ, R5 ;  /* 0x000000ffff197224 */ /* 0x000fe200078e0005 */
[----:B------:R-:W0:Y:S01]  /*0330*/  LDCU UR12, c[0x0][0x390] ;  /* 0x00007200ff0c77ac */ /* 0x000e220008000800 */
[----:B------:R-:W-:Y:S02]  /*0340*/  IMAD.MOV.U32 R24, RZ, RZ, R13 ;  /* 0x000000ffff187224 */ /* 0x000fe400078e000d */
[----:B------:R-:W-:Y:S01]  /*0350*/  IMAD.MOV.U32 R23, RZ, RZ, R3 ;  /* 0x000000ffff177224 */ /* 0x000fe200078e0003 */
[----:B------:R-:W1:Y:S06]  /*0360*/  LDCU.64 UR10, c[0x0][0x380] ;  /* 0x00007000ff0a77ac */ /* 0x000e6c0008000a00 */
.L_x_4:
[C---:B------:R-:W-:Y:S02]  /*0370*/  VIADDMNMX R2, R25.reuse, 0x1, RZ, !PT ;  /* 0x0000000119027846 */ /* 0x040fe400078001ff */
[C---:B------:R-:W-:Y:S02]  /*0380*/  VIADDMNMX R4, R25.reuse, 0x3, RZ, !PT ;  /* 0x0000000319047846 */ /* 0x040fe400078001ff */
[----:B------:R-:W-:Y:S02]  /*0390*/  VIMNMX R27, PT, PT, R2, UR5, PT ;  /* 0x00000005021b7c48 */ /* 0x000fe4000bfe0100 */
[----:B------:R-:W-:Y:S02]  /*03a0*/  VIADDMNMX R2, R25, 0x2, RZ, !PT ;  /* 0x0000000219027846 */ /* 0x000fe400078001ff */
[----:B------:R-:W-:Y:S01]  /*03b0*/  VIMNMX R33, PT, PT, R4, UR5, PT ;  /* 0x0000000504217c48 */ /* 0x000fe2000bfe0100 */
[----:B0-----:R-:W-:Y:S01]  /*03c0*/  IMAD R27, R22, UR12, R27 ;  /* 0x0000000c161b7c24 */ /* 0x001fe2000f8e021b */
[----:B------:R-:W-:-:S02]  /*03d0*/  VIMNMX R29, PT, PT, R2, UR5, PT ;  /* 0x00000005021d7c48 */ /* 0x000fc4000bfe0100 */
[----:B------:R-:W-:Y:S01]  /*03e0*/  VIMNMX R6, PT, PT, RZ, R25, !PT ;  /* 0x00000019ff067248 */ /* 0x000fe20007fe0100 */
[C---:B------:R-:W-:Y:S01]  /*03f0*/  IMAD R4, R22.reuse, UR12, R33 ;  /* 0x0000000c16047c24 */ /* 0x040fe2000f8e0221 */
[C---:B-1----:R-:W-:Y:S01]  /*0400*/  IADD3 R30, P3, PT, R27.reuse, UR10, RZ ;  /* 0x0000000a1b1e7c10 */ /* 0x042fe2000ff7e0ff */
[----:B------:R-:W-:Y:S01]  /*0410*/  IMAD R2, R22, UR12, R29 ;  /* 0x0000000c16027c24 */ /* 0x000fe2000f8e021d */
[----:B------:R-:W-:Y:S02]  /*0420*/  VIMNMX R33, PT, PT, R6, UR5, PT ;  /* 0x0000000506217c48 */ /* 0x000fe4000bfe0100 */
[----:B------:R-:W-:Y:S02]  /*0430*/  LEA.HI.X.SX32 R31, R27, UR11, 0x1, P3 ;  /* 0x0000000b1b1f7c11 */ /* 0x000fe400098f0eff */
[----:B------:R-:W-:Y:S02]  /*0440*/  IADD3 R26, P3, PT, R2, UR10, RZ ;  /* 0x0000000a021a7c10 */ /* 0x000fe4000ff7e0ff */
[----:B------:R-:W-:Y:S01]  /*0450*/  IADD3 R28, P4, PT, R4, UR10, RZ ;  /* 0x0000000a041c7c10 */ /* 0x000fe2000ff9e0ff */
[----:B------:R-:W2:Y:S01]  /*0460*/  LDG.E.U8.CONSTANT R16, desc[UR6][R30.64] ;  /* 0x000000061e107981 */ /* 0x000ea2000c1e9100 */
[----:B------:R-:W-:Y:S01]  /*0470*/  LEA.HI.X.SX32 R27, R2, UR11, 0x1, P3 ;  /* 0x0000000b021b7c11 */ /* 0x000fe200098f0eff */
[----:B------:R-:W-:Y:S01]  /*0480*/  IMAD R2, R22, UR12, R33 ;  /* 0x0000000c16027c24 */ /* 0x000fe2000f8e0221 */
[----:B------:R-:W-:-:S02]  /*0490*/  LEA.HI.X.SX32 R29, R4, UR11, 0x1, P4 ;  /* 0x0000000b041d7c11 */ /* 0x000fc4000a0f0eff */
[C---:B------:R-:W-:Y:S01]  /*04a0*/  VIADDMNMX R8, R25.reuse, 0x4, RZ, !PT ;  /* 0x0000000419087846 */ /* 0x040fe200078001ff */
[----:B------:R-:W3:Y:S03]  /*04b0*/  LDG.E.U8.CONSTANT R4, desc[UR6][R26.64] ;  /* 0x000000061a047981 */ /* 0x000ee6000c1e9100 */
[----:B------:R-:W-:Y:S01]  /*04c0*/  VIMNMX R35, PT, PT, R8, UR5, PT ;  /* 0x0000000508237c48 */ /* 0x000fe2000bfe0100 */
[----:B------:R0:W3:Y:S01]  /*04d0*/  LDG.E.U8.CONSTANT R6, desc[UR6][R28.64] ;  /* 0x000000061c067981 */ /* 0x0000e2000c1e9100 */
[----:B------:R-:W-:-:S03]  /*04e0*/  VIADDMNMX R10, R25, 0x5, RZ, !PT ;  /* 0x00000005190a7846 */ /* 0x000fc600078001ff */
[----:B------:R-:W-:Y:S01]  /*04f0*/  IMAD R8, R22, UR12, R35 ;  /* 0x0000000c16087c24 */ /* 0x000fe2000f8e0223 */
[----:B0-----:R-:W-:-:S04]  /*0500*/  IADD3 R28, P3, PT, R2, UR10, RZ ;  /* 0x0000000a021c7c10 */ /* 0x001fc8000ff7e0ff */
[----:B------:R-:W-:Y:S02]  /*0510*/  LEA.HI.X.SX32 R29, R2, UR11, 0x1, P3 ;  /* 0x0000000b021d7c11 */ /* 0x000fe400098f0eff */
[----:B------:R-:W-:Y:S02]  /*0520*/  IADD3 R26, P4, PT, R8, UR10, RZ ;  /* 0x0000000a081a7c10 */ /* 0x000fe4000ff9e0ff */
[----:B------:R-:W-:Y:S01]  /*0530*/  VIMNMX R31, PT, PT, R10, UR5, PT ;  /* 0x000000050a1f7c48 */ /* 0x000fe2000bfe0100 */
[----:B------:R-:W2:Y:S01]  /*0540*/  LDG.E.U8.CONSTANT R14, desc[UR6][R28.64] ;  /* 0x000000061c0e7981 */ /* 0x000ea2000c1e9100 */
[----:B------:R-:W-:-:S03]  /*0550*/  LEA.HI.X.SX32 R27, R8, UR11, 0x1, P4 ;  /* 0x0000000b081b7c11 */ /* 0x000fc6000a0f0eff */
[----:B------:R-:W-:Y:S01]  /*0560*/  IMAD R2, R22, UR12, R31 ;  /* 0x0000000c16027c24 */ /* 0x000fe2000f8e021f */
[----:B------:R-:W-:Y:S01]  /*0570*/  VIADDMNMX R8, R25, 0x6, RZ, !PT ;  /* 0x0000000619087846 */ /* 0x000fe200078001ff */
[----:B------:R0:W4:Y:S03]  /*0580*/  LDG.E.U8.CONSTANT R12, desc[UR6][R26.64] ;  /* 0x000000061a0c7981 */ /* 0x000126000c1e9100 */
[----:B------:R-:W-:Y:S02]  /*0590*/  VIMNMX R31, PT, PT, R8, UR5, PT ;  /* 0x00000005081f7c48 */ /* 0x000fe4000bfe0100 */
[----:B0-----:R-:W-:-:S04]  /*05a0*/  IADD3 R26, P3, PT, R2, UR10, RZ ;  /* 0x0000000a021a7c10 */ /* 0x001fc8000ff7e0ff */
[----:B------:R-:W-:Y:S02]  /*05b0*/  LEA.HI.X.SX32 R27, R2, UR11, 0x1, P3 ;  /* 0x0000000b021b7c11 */ /* 0x000fe400098f0eff */
[----:B------:R-:W-:Y:S01]  /*05c0*/  VIADDMNMX R2, R25, 0x7, RZ, !PT ;  /* 0x0000000719027846 */ /* 0x000fe200078001ff */
[----:B------:R-:W-:Y:S02]  /*05d0*/  IMAD R31, R22, UR12, R31 ;  /* 0x0000000c161f7c24 */ /* 0x000fe4000f8e021f */
[----:B------:R0:W4:Y:S01]  /*05e0*/  LDG.E.U8.CONSTANT R10, desc[UR6][R26.64] ;  /* 0x000000061a0a7981 */ /* 0x000122000c1e9100 */
[----:B------:R-:W-:Y:S02]  /*05f0*/  VIMNMX R33, PT, PT, R2, UR5, PT ;  /* 0x0000000502217c48 */ /* 0x000fe4000bfe0100 */
[----:B------:R-:W-:-:S03]  /*0600*/  IADD3 R28, P3, PT, R31, UR10, RZ ;  /* 0x0000000a1f1c7c10 */ /* 0x000fc6000ff7e0ff */
[----:B------:R-:W-:Y:S01]  /*0610*/  IMAD R33, R22, UR12, R33 ;  /* 0x0000000c16217c24 */ /* 0x000fe2000f8e0221 */
[----:B------:R-:W-:-:S04]  /*0620*/  LEA.HI.X.SX32 R29, R31, UR11, 0x1, P3 ;  /* 0x0000000b1f1d7c11 */ /* 0x000fc800098f0eff */
[C---:B0-----:R-:W-:Y:S01]  /*0630*/  IADD3 R26, P3, PT, R33.reuse, UR10, RZ ;  /* 0x0000000a211a7c10 */ /* 0x041fe2000ff7e0ff */
[----:B------:R-:W5:Y:S03]  /*0640*/  LDG.E.U8.CONSTANT R8, desc[UR6][R28.64] ;  /* 0x000000061c087981 */ /* 0x000f66000c1e9100 */
[----:B------:R-:W-:-:S05]  /*0650*/  LEA.HI.X.SX32 R27, R33, UR11, 0x1, P3 ;  /* 0x0000000b211b7c11 */ /* 0x000fca00098f0eff */
[----:B------:R0:W5:Y:S01]  /*0660*/  LDG.E.U8.CONSTANT R2, desc[UR6][R26.64] ;  /* 0x000000061a027981 */ /* 0x000162000c1e9100 */
[----:B------:R-:W-:-:S04]  /*0670*/  LOP3.LUT R0, R0, 0xff, RZ, 0xc0, !PT ;  /* 0x000000ff00007812 */ /* 0x000fc800078ec0ff */
[----:B--2---:R-:W-:Y:S02]  /*0680*/  VIMNMX3.U16x2 R0, R14, R0, R16, PT ;  /* 0x000000000e00720f */ /* 0x004fe40003800210 */
[C---:B------:R-:W-:Y:S02]  /*0690*/  VIADDMNMX R14, R25.reuse, 0x8, RZ, !PT ;  /* 0x00000008190e7846 */ /* 0x040fe400078001ff */
[C---:B------:R-:W-:Y:S02]  /*06a0*/  VIADDMNMX R16, R25.reuse, 0x9, RZ, !PT ;  /* 0x0000000919107846 */ /* 0x040fe400078001ff */
[----:B------:R-:W-:Y:S02]  /*06b0*/  VIMNMX R31, PT, PT, R14, UR5, PT ;  /* 0x000000050e1f7c48 */ /* 0x000fe4000bfe0100 */
[----:B---3--:R-:W-:Y:S02]  /*06c0*/  VIMNMX3.U16x2 R6, R4, R0, R6, PT ;  /* 0x000000000406720f */ /* 0x008fe40003800206 */
[----:B------:R-:W-:Y:S01]  /*06d0*/  VIMNMX R33, PT, PT, R16, UR5, PT ;  /* 0x0000000510217c48 */ /* 0x000fe2000bfe0100 */
[----:B------:R-:W-:Y:S01]  /*06e0*/  IMAD R0, R22, UR12, R31 ;  /* 0x0000000c16007c24 */ /* 0x000fe2000f8e021f */
[----:B------:R-:W-:-:S03]  /*06f0*/  VIADDMNMX R14, R25, 0xa, RZ, !PT ;  /* 0x0000000a190e7846 */ /* 0x000fc600078001ff */
[----:B------:R-:W-:Y:S01]  /*0700*/  IMAD R4, R22, UR12, R33 ;  /* 0x0000000c16047c24 */ /* 0x000fe2000f8e0221 */
[----:B0-----:R-:W-:Y:S02]  /*0710*/  IADD3 R26, P3, PT, R0, UR10, RZ ;  /* 0x0000000a001a7c10 */ /* 0x001fe4000ff7e0ff */
[----:B------:R-:W-:Y:S02]  /*0720*/  VIMNMX R29, PT, PT, R14, UR5, PT ;  /* 0x000000050e1d7c48 */ /* 0x000fe4000bfe0100 */
[----:B------:R-:W-:Y:S02]  /*0730*/  LEA.HI.X.SX32 R27, R0, UR11, 0x1, P3 ;  /* 0x0000000b001b7c11 */ /* 0x000fe400098f0eff */
[----:B------:R-:W-:Y:S02]  /*0740*/  IADD3 R28, P4, PT, R4, UR10, RZ ;  /* 0x0000000a041c7c10 */ /* 0x000fe4000ff9e0ff */
[----:B----4-:R-:W-:Y:S01]  /*0750*/  VIMNMX3.U16x2 R10, R12, R6, R10, PT ;  /* 0x000000060c0a720f */ /* 0x010fe2000380020a */
[----:B------:R-:W-:Y:S01]  /*0760*/  IMAD R12, R22, UR12, R29 ;  /* 0x0000000c160c7c24 */ /* 0x000fe2000f8e021d */
[----:B------:R0:W2:Y:S01]  /*0770*/  LDG.E.U8.CONSTANT R6, desc[UR6][R26.64] ;  /* 0x000000061a067981 */ /* 0x0000a2000c1e9100 */
[----:B------:R-:W-:-:S02]  /*0780*/  LEA.HI.X.SX32 R29, R4, UR11, 0x1, P4 ;  /* 0x0000000b041d7c11 */ /* 0x000fc4000a0f0eff */
[----:B------:R-:W-:-:S03]  /*0790*/  VIADDMNMX R4, R25, 0xb, RZ, !PT ;  /* 0x0000000b19047846 */ /* 0x000fc600078001ff */
[----:B------:R1:W2:Y:S01]  /*07a0*/  LDG.E.U8.CONSTANT R0, desc[UR6][R28.64] ;  /* 0x000000061c007981 */ /* 0x0002a2000c1e9100 */
[----:B0-----:R-:W-:Y:S02]  /*07b0*/  IADD3 R26, P3, PT, R12, UR10, RZ ;  /* 0x0000000a0c1a7c10 */ /* 0x001fe4000ff7e0ff */
[----:B------:R-:W-:Y:S02]  /*07c0*/  VIMNMX R31, PT, PT, R4, UR5, PT ;  /* 0x00000005041f7c48 */ /* 0x000fe4000bfe0100 */
[----:B------:R-:W-:Y:S02]  /*07d0*/  LEA.HI.X.SX32 R27, R12, UR11, 0x1, P3 ;  /* 0x0000000b0c1b7c11 */ /* 0x000fe400098f0eff */
[C---:B------:R-:W-:Y:S02]  /*07e0*/  VIADDMNMX R12, R25.reuse, 0xc, RZ, !PT ;  /* 0x0000000c190c7846 */ /* 0x040fe400078001ff */
[----:B-----5:R-:W-:Y:S01]  /*07f0*/  VIMNMX3.U16x2 R16, R8, R10, R2, PT ;  /* 0x0000000a0810720f */ /* 0x020fe20003800202 */
[----:B------:R0:W3:Y:S01]  /*0800*/  LDG.E.U8.CONSTANT R4, desc[UR6][R26.64] ;  /* 0x000000061a047981 */ /* 0x0000e2000c1e9100 */
[----:B------:R-:W-:Y:S01]  /*0810*/  VIMNMX R33, PT, PT, R12, UR5, PT ;  /* 0x000000050c217c48 */ /* 0x000fe2000bfe0100 */
[----:B------:R-:W-:Y:S01]  /*0820*/  IMAD R12, R22, UR12, R31 ;  /* 0x0000000c160c7c24 */ /* 0x000fe2000f8e021f */
[----:B------:R-:W-:-:S03]  /*0830*/  VIADDMNMX R2, R25, 0xd, RZ, !PT ;  /* 0x0000000d19027846 */ /* 0x000fc600078001ff */
[----:B------:R-:W-:Y:S01]  /*0840*/  IMAD R14, R22, UR12, R33 ;  /* 0x0000000c160e7c24 */ /* 0x000fe2000f8e0221 */
[----:B-1----:R-:W-:Y:S02]  /*0850*/  IADD3 R28, P3, PT, R12, UR10, RZ ;  /* 0x0000000a0c1c7c10 */ /* 0x002fe4000ff7e0ff */
[----:B------:R-:W-:Y:S02]  /*0860*/  VIMNMX R31, PT, PT, R2, UR5, PT ;  /* 0x00000005021f7c48 */ /* 0x000fe4000bfe0100 */
[----:B0-----:R-:W-:Y:S02]  /*0870*/  IADD3 R26, P4, PT, R14, UR10, RZ ;  /* 0x0000000a0e1a7c10 */ /* 0x001fe4000ff9e0ff */
[----:B------:R-:W-:Y:S02]  /*0880*/  LEA.HI.X.SX32 R29, R12, UR11, 0x1, P3 ;  /* 0x0000000b0c1d7c11 */ /* 0x000fe400098f0eff */
[----:B------:R-:W-:Y:S01]  /*0890*/  VIADDMNMX R12, R25, 0xe, RZ, !PT ;  /* 0x0000000e190c7846 */ /* 0x000fe200078001ff */
[----:B------:R-:W-:Y:S01]  /*08a0*/  IMAD R10, R22, UR12, R31 ;  /* 0x0000000c160a7c24 */ /* 0x000fe2000f8e021f */
[----:B------:R-:W-:Y:S01]  /*08b0*/  LEA.HI.X.SX32 R27, R14, UR11, 0x1, P4 ;  /* 0x0000000b0e1b7c11 */ /* 0x000fe2000a0f0eff */
[----:B------:R-:W3:Y:S01]  /*08c0*/  LDG.E.U8.CONSTANT R2, desc[UR6][R28.64] ;  /* 0x000000061c027981 */ /* 0x000ee2000c1e9100 */
[----:B------:R-:W-:-:S02]  /*08d0*/  VIMNMX R31, PT, PT, R12, UR5, PT ;  /* 0x000000050c1f7c48 */ /* 0x000fc4000bfe0100 */
[----:B------:R-:W-:Y:S01]  /*08e0*/  VIADDMNMX R12, R25, 0xf, RZ, !PT ;  /* 0x0000000f190c7846 */ /* 0x000fe200078001ff */
[----:B------:R0:W4:Y:S02]  /*08f0*/  LDG.E.U8.CONSTANT R8, desc[UR6][R26.64] ;  /* 0x000000061a087981 */ /* 0x000124000c1e9100 */
[----:B------:R-:W-:Y:S01]  /*0900*/  IMAD R31, R22, UR12, R31 ;  /* 0x0000000c161f7c24 */ /* 0x000fe2000f8e021f */
[----:B------:R-:W-:Y:S02]  /*0910*/  VIMNMX R33, PT, PT, R12, UR5, PT ;  /* 0x000000050c217c48 */ /* 0x000fe4000bfe0100 */
[----:B0-----:R-:W-:-:S03]  /*0920*/  IADD3 R26, P3, PT, R10, UR10, RZ ;  /* 0x0000000a0a1a7c10 */ /* 0x001fc6000ff7e0ff */
[----:B------:R-:W-:Y:S01]  /*0930*/  IMAD R33, R22, UR12, R33 ;  /* 0x0000000c16217c24 */ /* 0x000fe2000f8e0221 */
[----:B------:R-:W-:Y:S02]  /*0940*/  LEA.HI.X.SX32 R27, R10, UR11, 0x1, P3 ;  /* 0x0000000b0a1b7c11 */ /* 0x000fe400098f0eff */
[----:B------:R-:W-:-:S03]  /*0950*/  IADD3 R28, P3, PT, R31, UR10, RZ ;  /* 0x0000000a1f1c7c10 */ /* 0x000fc6000ff7e0ff */
[----:B------:R0:W4:Y:S01]  /*0960*/  LDG.E.U8.CONSTANT R10, desc[UR6][R26.64] ;  /* 0x000000061a0a7981 */ /* 0x000122000c1e9100 */
[----:B------:R-:W-:-:S05]  /*0970*/  LEA.HI.X.SX32 R29, R31, UR11, 0x1, P3 ;  /* 0x0000000b1f1d7c11 */ /* 0x000fca00098f0eff */
[----:B------:R-:W5:Y:S01]  /*0980*/  LDG.E.U8.CONSTANT R12, desc[UR6][R28.64] ;  /* 0x000000061c0c7981 */ /* 0x000f62000c1e9100 */
[----:B0-----:R-:W-:-:S04]  /*0990*/  IADD3 R26, P3, PT, R33, UR10, RZ ;  /* 0x0000000a211a7c10 */ /* 0x001fc8000ff7e0ff */
[----:B------:R-:W-:-:S05]  /*09a0*/  LEA.HI.X.SX32 R27, R33, UR11, 0x1, P3 ;  /* 0x0000000b211b7c11 */ /* 0x000fca00098f0eff */
[----:B------:R-:W5:Y:S01]  /*09b0*/  LDG.E.U8.CONSTANT R14, desc[UR6][R26.64] ;  /* 0x000000061a0e7981 */ /* 0x000f62000c1e9100 */
[----:B------:R-:W-:-:S05]  /*09c0*/  VIADD R24, R24, 0x10 ;  /* 0x0000001018187836 */ /* 0x000fca0000000000 */
[----:B------:R-:W-:Y:S01]  /*09d0*/  ISETP.NE.AND P3, PT, R24, RZ, PT ;  /* 0x000000ff1800720c */ /* 0x000fe20003f65270 */
[----:B------:R-:W-:Y:S02]  /*09e0*/  VIADD R23, R23, 0x10 ;  /* 0x0000001017177836 */ /* 0x000fe40000000000 */
[----:B------:R-:W-:Y:S01]  /*09f0*/  VIADD R25, R25, 0x10 ;  /* 0x0000001019197836 */ /* 0x000fe20000000000 */
[----:B--2---:R-:W-:-:S04]  /*0a00*/  VIMNMX3.U16x2 R0, R6, R16, R0, PT ;  /* 0x000000100600720f */ /* 0x004fc80003800200 */
[----:B---3--:R-:W-:-:S04]  /*0a10*/  VIMNMX3.U16x2 R4, R4, R0, R2, PT ;  /* 0x000000000404720f */ /* 0x008fc80003800202 */
[----:B----4-:R-:W-:-:S04]  /*0a20*/  VIMNMX3.U16x2 R6, R8, R4, R10, PT ;  /* 0x000000040806720f */ /* 0x010fc8000380020a */
[----:B-----5:R-:W-:-:S04]  /*0a30*/  VIMNMX3.U16x2 R6, R12, R6, R14, PT ;  /* 0x000000060c06720f */ /* 0x020fc8000380020e */
[----:B------:R-:W-:Y:S01]  /*0a40*/  PRMT R0, R6, 0x7610, R0 ;  /* 0x0000761006007816 */ /* 0x000fe20000000000 */
[----:B------:R-:W-:Y:S06]  /*0a50*/  @P3 BRA `(.L_x_4) ;  /* 0xfffffff800443947 */ /* 0x000fec000383ffff */
[----:B------:R-:W-:-:S07]  /*0a60*/  VIADD R24, R23, 0xfffffff9 ;  /* 0xfffffff917187836 */ /* 0x000fce0000000000 */
.L_x_3:
[----:B------:R-:W-:-:S13]  /*0a70*/  ISETP.NE.AND P3, PT, R17, RZ, PT ;  /* 0x000000ff1100720c */ /* 0x000fda0003f65270 */
[----:B------:R-:W-:Y:S05]  /*0a80*/  @!P3 BRA `(.L_x_5) ;  /* 0x0000000400ecb947 */ /* 0x000fea0003800000 */
[----:B------:R-:W-:Y:S01]  /*0a90*/  ISETP.NE.AND P3, PT, R15, RZ, PT ;  /* 0x000000ff0f00720c */ /* 0x000fe20003f65270 */
[----:B------:R-:W-:-:S12]  /*0aa0*/  @!P1 BRA `(.L_x_6) ;  /* 0x0000000000e49947 */ /* 0x000fd80003800000 */
[----:B------:R-:W0:Y:S01]  /*0ab0*/  LDCU UR10, c[0x0][0x390] ;  /* 0x00007200ff0a77ac */ /* 0x000e220008000800 */
[----:B------:R-:W-:Y:S01]  /*0ac0*/  IMAD.IADD R2, R21, 0x1, R24 ;  /* 0x0000000115027824 */ /* 0x000fe200078e0218 */
[----:B------:R-:W1:Y:S04]  /*0ad0*/  LDCU.64 UR12, c[0x0][0x380] ;  /* 0x00007000ff0c77ac */ /* 0x000e680008000a00 */
[----:B------:R-:W-:Y:S02]  /*0ae0*/  VIMNMX R4, PT, PT, RZ, R2, !PT ;  /* 0x00000002ff047248 */ /* 0x000fe40007fe0100 */
[----:B------:R-:W-:Y:S02]  /*0af0*/  VIADDMNMX R6, R2, 0x1, RZ, !PT ;  /* 0x0000000102067846 */ /* 0x000fe400078001ff */
[----:B------:R-:W-:-:S02]  /*0b00*/  VIMNMX R23, PT, PT, R4, UR5, PT ;  /* 0x0000000504177c48 */ /* 0x000fc4000bfe0100 */
[----:B------:R-:W-:Y:S02]  /*0b10*/  VIADDMNMX R4, R2, 0x2, RZ, !PT ;  /* 0x0000000202047846 */ /* 0x000fe400078001ff */
[----:B------:R-:W-:Y:S02]  /*0b20*/  VIMNMX R25, PT, PT, R6, UR5, PT ;  /* 0x0000000506197c48 */ /* 0x000fe4000bfe0100 */
[----:B------:R-:W-:Y:S01]  /*0b30*/  VIMNMX R27, PT, PT, R4, UR5, PT ;  /* 0x00000005041b7c48 */ /* 0x000fe2000bfe0100 */
[----:B0-----:R-:W-:Y:S01]  /*0b40*/  IMAD R23, R22, UR10, R23 ;  /* 0x0000000a16177c24 */ /* 0x001fe2000f8e0217 */
[----:B------:R-:W-:Y:S01]  /*0b50*/  VIADDMNMX R6, R2, 0x3, RZ, !PT ;  /* 0x0000000302067846 */ /* 0x000fe200078001ff */
[----:B------:R-:W-:Y:S01]  /*0b60*/  IMAD R25, R22, UR10, R25 ;  /* 0x0000000a16197c24 */ /* 0x000fe2000f8e0219 */
[----:B------:R-:W-:Y:S01]  /*0b70*/  VIADDMNMX R8, R2, 0x4, RZ, !PT ;  /* 0x0000000402087846 */ /* 0x000fe200078001ff */
[----:B------:R-:W-:Y:S01]  /*0b80*/  IMAD R4, R22, UR10, R27 ;  /* 0x0000000a16047c24 */ /* 0x000fe2000f8e021b */
[----:B-1----:R-:W-:-:S02]  /*0b90*/  IADD3 R34, P4, PT, R23, UR12, RZ ;  /* 0x0000000c17227c10 */ /* 0x002fc4000ff9e0ff */
[----:B------:R-:W-:Y:S02]  /*0ba0*/  IADD3 R32, P5, PT, R25, UR12, RZ ;  /* 0x0000000c19207c10 */ /* 0x000fe4000ffbe0ff */
[----:B------:R-:W-:Y:S02]  /*0bb0*/  LEA.HI.X.SX32 R35, R23, UR13, 0x1, P4 ;  /* 0x0000000d17237c11 */ /* 0x000fe4000a0f0eff */
[----:B------:R-:W-:Y:S02]  /*0bc0*/  VIMNMX R23, PT, PT, R6, UR5, PT ;  /* 0x0000000506177c48 */ /* 0x000fe4000bfe0100 */
[----:B------:R-:W-:Y:S01]  /*0bd0*/  IADD3 R30, P4, PT, R4, UR12, RZ ;  /* 0x0000000c041e7c10 */ /* 0x000fe2000ff9e0ff */
[----:B------:R-:W2:Y:S01]  /*0be0*/  LDG.E.U8.CONSTANT R14, desc[UR6][R34.64] ;  /* 0x00000006220e7981 */ /* 0x000ea2000c1e9100 */
[----:B------:R-:W-:Y:S01]  /*0bf0*/  LEA.HI.X.SX32 R33, R25, UR13, 0x1, P5 ;  /* 0x0000000d19217c11 */ /* 0x000fe2000a8f0eff */
[----:B------:R-:W-:Y:S01]  /*0c00*/  IMAD R6, R22, UR10, R23 ;  /* 0x0000000a16067c24 */ /* 0x000fe2000f8e0217 */
[----:B------:R-:W-:-:S02]  /*0c10*/  VIMNMX R25, PT, PT, R8, UR5, PT ;  /* 0x0000000508197c48 */ /* 0x000fc4000bfe0100 */
[----:B------:R-:W-:Y:S01]  /*0c20*/  LEA.HI.X.SX32 R31, R4, UR13, 0x1, P4 ;  /* 0x0000000d041f7c11 */ /* 0x000fe2000a0f0eff */
[----:B------:R-:W2:Y:S01]  /*0c30*/  LDG.E.U8.CONSTANT R16, desc[UR6][R32.64] ;  /* 0x0000000620107981 */ /* 0x000ea2000c1e9100 */
[----:B------:R-:W-:Y:S01]  /*0c40*/  VIADDMNMX R4, R2, 0x5, RZ, !PT ;  /* 0x0000000502047846 */ /* 0x000fe200078001ff */
[----:B------:R-:W-:Y:S01]  /*0c50*/  IMAD R25, R22, UR10, R25 ;  /* 0x0000000a16197c24 */ /* 0x000fe2000f8e0219 */
[----:B------:R-:W-:Y:S01]  /*0c60*/  IADD3 R26, P4, PT, R6, UR12, RZ ;  /* 0x0000000c061a7c10 */ /* 0x000fe2000ff9e0ff */
[----:B------:R-:W3:Y:S01]  /*0c70*/  LDG.E.U8.CONSTANT R10, desc[UR6][R30.64] ;  /* 0x000000061e0a7981 */ /* 0x000ee2000c1e9100 */
[----:B------:R-:W-:Y:S02]  /*0c80*/  VIMNMX R23, PT, PT, R4, UR5, PT ;  /* 0x0000000504177c48 */ /* 0x000fe4000bfe0100 */
[----:B------:R-:W-:Y:S02]  /*0c90*/  LEA.HI.X.SX32 R27, R6, UR13, 0x1, P4 ;  /* 0x0000000d061b7c11 */ /* 0x000fe4000a0f0eff */
[----:B------:R-:W-:Y:S01]  /*0ca0*/  IADD3 R28, P5, PT, R25, UR12, RZ ;  /* 0x0000000c191c7c10 */ /* 0x000fe2000ffbe0ff */
[----:B------:R-:W-:Y:S01]  /*0cb0*/  IMAD R4, R22, UR10, R23 ;  /* 0x0000000a16047c24 */ /* 0x000fe2000f8e0217 */
[C---:B------:R-:W-:Y:S01]  /*0cc0*/  VIADDMNMX R8, R2.reuse, 0x6, RZ, !PT ;  /* 0x0000000602087846 */ /* 0x040fe200078001ff */
[----:B------:R0:W3:Y:S01]  /*0cd0*/  LDG.E.U8.CONSTANT R12, desc[UR6][R26.64] ;  /* 0x000000061a0c7981 */ /* 0x0000e2000c1e9100 */
[----:B------:R-:W-:-:S02]  /*0ce0*/  VIADDMNMX R2, R2, 0x7, RZ, !PT ;  /* 0x0000000702027846 */ /* 0x000fc400078001ff */
[----:B------:R-:W-:Y:S02]  /*0cf0*/  LEA.HI.X.SX32 R29, R25, UR13, 0x1, P5 ;  /* 0x0000000d191d7c11 */ /* 0x000fe4000a8f0eff */
[----:B------:R-:W-:Y:S02]  /*0d00*/  VIMNMX R23, PT, PT, R8, UR5, PT ;  /* 0x0000000508177c48 */ /* 0x000fe4000bfe0100 */
[----:B------:R-:W-:Y:S01]  /*0d10*/  VIMNMX R25, PT, PT, R2, UR5, PT ;  /* 0x0000000502197c48 */ /* 0x000fe2000bfe0100 */
[----:B------:R1:W4:Y:S01]  /*0d20*/  LDG.E.U8.CONSTANT R6, desc[UR6][R28.64] ;  /* 0x000000061c067981 */ /* 0x000322000c1e9100 */
[----:B0-----:R-:W-:Y:S01]  /*0d30*/  IADD3 R26, P4, PT, R4, UR12, RZ ;  /* 0x0000000c041a7c10 */ /* 0x001fe2000ff9e0ff */
[C---:B------:R-:W-:Y:S02]  /*0d40*/  IMAD R2, R22.reuse, UR10, R23 ;  /* 0x0000000a16027c24 */ /* 0x040fe4000f8e0217 */
[----:B------:R-:W-:Y:S01]  /*0d50*/  IMAD R25, R22, UR10, R25 ;  /* 0x0000000a16197c24 */ /* 0x000fe2000f8e0219 */
[----:B------:R-:W-:-:S02]  /*0d60*/  LEA.HI.X.SX32 R27, R4, UR13, 0x1, P4 ;  /* 0x0000000d041b7c11 */ /* 0x000fc4000a0f0eff */
[----:B-1----:R-:W-:-:S03]  /*0d70*/  IADD3 R28, P4, PT, R2, UR12, RZ ;  /* 0x0000000c021c7c10 */ /* 0x002fc6000ff9e0ff */
[----:B------:R0:W4:Y:S01]  /*0d80*/  LDG.E.U8.CONSTANT R8, desc[UR6][R26.64] ;  /* 0x000000061a087981 */ /* 0x000122000c1e9100 */
[----:B------:R-:W-:-:S05]  /*0d90*/  LEA.HI.X.SX32 R29, R2, UR13, 0x1, P4 ;  /* 0x0000000d021d7c11 */ /* 0x000fca000a0f0eff */
[----:B------:R-:W5:Y:S01]  /*0da0*/  LDG.E.U8.CONSTANT R2, desc[UR6][R28.64] ;  /* 0x000000061c027981 */ /* 0x000f62000c1e9100 */
[----:B0-----:R-:W-:-:S04]  /*0db0*/  IADD3 R26, P5, PT, R25, UR12, RZ ;  /* 0x0000000c191a7c10 */ /* 0x001fc8000ffbe0ff */
[----:B------:R-:W-:-:S05]  /*0dc0*/  LEA.HI.X.SX32 R27, R25, UR13, 0x1, P5 ;  /* 0x0000000d191b7c11 */ /* 0x000fca000a8f0eff */
[----:B------:R-:W5:Y:S01]  /*0dd0*/  LDG.E.U8.CONSTANT R4, desc[UR6][R26.64] ;  /* 0x000000061a047981 */ /* 0x000f62000c1e9100 */
[----:B------:R-:W-:Y:S01]  /*0de0*/  LOP3.LUT R0, R0, 0xff, RZ, 0xc0, !PT ;  /* 0x000000ff00007812 */ /* 0x000fe200078ec0ff */
[----:B------:R-:W-:-:S03]  /*0df0*/  VIADD R24, R24, 0x8 ;  /* 0x0000000818187836 */ /* 0x000fc60000000000 */
[----:B--2---:R-:W-:-:S04]  /*0e00*/  VIMNMX3.U16x2 R0, R14, R0, R16, PT ;  /* 0x000000000e00720f */ /* 0x004fc80003800210 */
[----:B---3--:R-:W-:-:S04]  /*0e10*/  VIMNMX3.U16x2 R0, R10, R0, R12, PT ;  /* 0x000000000a00720f */ /* 0x008fc8000380020c */
[----:B----4-:R-:W-:-:S04]  /*0e20*/  VIMNMX3.U16x2 R0, R6, R0, R8, PT ;  /* 0x000000000600720f */ /* 0x010fc80003800208 */
[----:B-----5:R-:W-:-:S07]  /*0e30*/  VIMNMX3.U16x2 R0, R2, R0, R4, PT ;  /* 0x000000000200720f */ /* 0x020fce0003800204 */
.L_x_6:
[----:B------:R-:W-:Y:S05]  /*0e40*/  @!P3 BRA `(.L_x_5) ;  /* 0x0000000000fcb947 */ /* 0x000fea0003800000 */
[----:B------:R-:W-:Y:S01]  /*0e50*/  ISETP.NE.AND P3, PT, R11, RZ, PT ;  /* 0x000000ff0b00720c */ /* 0x000fe20003f65270 */
[----:B------:R-:W-:-:S12]  /*0e60*/  @!P2 BRA `(.L_x_7) ;  /* 0x00000000007ca947 */ /* 0x000fd80003800000 */
[----:B------:R-:W0:Y:S01]  /*0e70*/  LDCU UR10, c[0x0][0x390] ;  /* 0x00007200ff0a77ac */ /* 0x000e220008000800 */
[----:B------:R-:W-:Y:S01]  /*0e80*/  IMAD.IADD R2, R21, 0x1, R24 ;  /* 0x0000000115027824 */ /* 0x000fe200078e0218 */
[----:B------:R-:W1:Y:S04]  /*0e90*/  LDCU.64 UR12, c[0x0][0x380] ;  /* 0x00007000ff0c77ac */ /* 0x000e680008000a00 */
[----:B------:R-:W-:Y:S02]  /*0ea0*/  VIMNMX R4, PT, PT, RZ, R2, !PT ;  /* 0x00000002ff047248 */ /* 0x000fe40007fe0100 */
[C---:B------:R-:W-:Y:S02]  /*0eb0*/  VIADDMNMX R6, R2.reuse, 0x1, RZ, !PT ;  /* 0x0000000102067846 */ /* 0x040fe400078001ff */
[----:B------:R-:W-:-:S02]  /*0ec0*/  VIADDMNMX R8, R2, 0x2, RZ, !PT ;  /* 0x0000000202087846 */ /* 0x000fc400078001ff */
[----:B------:R-:W-:Y:S02]  /*0ed0*/  VIMNMX R23, PT, PT, R4, UR5, PT ;  /* 0x0000000504177c48 */ /* 0x000fe4000bfe0100 */
[----:B------:R-:W-:Y:S02]  /*0ee0*/  VIADDMNMX R2, R2, 0x3, RZ, !PT ;  /* 0x0000000302027846 */ /* 0x000fe400078001ff */
[----:B------:R-:W-:Y:S02]  /*0ef0*/  VIMNMX R25, PT, PT, R6, UR5, PT ;  /* 0x0000000506197c48 */ /* 0x000fe4000bfe0100 */
[----:B------:R-:W-:Y:S01]  /*0f00*/  VIMNMX R27, PT, PT, R8, UR5, PT ;  /* 0x00000005081b7c48 */ /* 0x000fe2000bfe0100 */
[----:B0-----:R-:W-:Y:S01]  /*0f10*/  IMAD R23, R22, UR10, R23 ;  /* 0x0000000a16177c24 */ /* 0x001fe2000f8e0217 */
[----:B------:R-:W-:Y:S01]  /*0f20*/  VIMNMX R29, PT, PT, R2, UR5, PT ;  /* 0x00000005021d7c48 */ /* 0x000fe2000bfe0100 */
[C---:B------:R-:W-:Y:S02]  /*0f30*/  IMAD R25, R22.reuse, UR10, R25 ;  /* 0x0000000a16197c24 */ /* 0x040fe4000f8e0219 */
[C---:B------:R-:W-:Y:S01]  /*0f40*/  IMAD R27, R22.reuse, UR10, R27 ;  /* 0x0000000a161b7c24 */ /* 0x040fe2000f8e021b */
[----:B-1----:R-:W-:Y:S01]  /*0f50*/  IADD3 R32, P6, PT, R23, UR12, RZ ;  /* 0x0000000c17207c10 */ /* 0x002fe2000ffde0ff */
[----:B------:R-:W-:Y:S01]  /*0f60*/  IMAD R2, R22, UR10, R29 ;  /* 0x0000000a16027c24 */ /* 0x000fe2000f8e021d */
[----:B------:R-:W-:-:S02]  /*0f70*/  IADD3 R30, P5, PT, R25, UR12, RZ ;  /* 0x0000000c191e7c10 */ /* 0x000fc4000ffbe0ff */
[----:B------:R-:W-:Y:S02]  /*0f80*/  IADD3 R28, P4, PT, R27, UR12, RZ ;  /* 0x0000000c1b1c7c10 */ /* 0x000fe4000ff9e0ff */
[----:B------:R-:W-:Y:S02]  /*0f90*/  LEA.HI.X.SX32 R33, R23, UR13, 0x1, P6 ;  /* 0x0000000d17217c11 */ /* 0x000fe4000b0f0eff */
[C---:B------:R-:W-:Y:S02]  /*0fa0*/  IADD3 R26, P6, PT, R2.reuse, UR12, RZ ;  /* 0x0000000c021a7c10 */ /* 0x040fe4000ffde0ff */
[----:B------:R-:W-:Y:S01]  /*0fb0*/  LEA.HI.X.SX32 R31, R25, UR13, 0x1, P5 ;  /* 0x0000000d191f7c11 */ /* 0x000fe2000a8f0eff */
[----:B------:R-:W2:Y:S01]  /*0fc0*/  LDG.E.U8.CONSTANT R6, desc[UR6][R32.64] ;  /* 0x0000000620067981 */ /* 0x000ea2000c1e9100 */
[----:B------:R-:W-:Y:S02]  /*0fd0*/  LEA.HI.X.SX32 R29, R27, UR13, 0x1, P4 ;  /* 0x0000000d1b1d7c11 */ /* 0x000fe4000a0f0eff */
[----:B------:R-:W-:Y:S01]  /*0fe0*/  LEA.HI.X.SX32 R27, R2, UR13, 0x1, P6 ;  /* 0x0000000d021b7c11 */ /* 0x000fe2000b0f0eff */
[----:B------:R-:W2:Y:S04]  /*0ff0*/  LDG.E.U8.CONSTANT R8, desc[UR6][R30.64] ;  /* 0x000000061e087981 */ /* 0x000ea8000c1e9100 */
[----:B------:R-:W3:Y:S04]  /*1000*/  LDG.E.U8.CONSTANT R2, desc[UR6][R28.64] ;  /* 0x000000061c027981 */ /* 0x000ee8000c1e9100 */
[----:B------:R-:W3:Y:S01]  /*1010*/  LDG.E.U8.CONSTANT R4, desc[UR6][R26.64] ;  /* 0x000000061a047981 */ /* 0x000ee2000c1e9100 */
[----:B------:R-:W-:Y:S01]  /*1020*/  LOP3.LUT R0, R0, 0xff, RZ, 0xc0, !PT ;  /* 0x000000ff00007812 */ /* 0x000fe200078ec0ff */
[----:B------:R-:W-:-:S03]  /*1030*/  VIADD R24, R24, 0x4 ;  /* 0x0000000418187836 */ /* 0x000fc60000000000 */
[----:B--2---:R-:W-:-:S04]  /*1040*/  VIMNMX3.U16x2 R0, R6, R0, R8, PT ;  /* 0x000000000600720f */ /* 0x004fc80003800208 */
[----:B---3--:R-:W-:-:S07]  /*1050*/  VIMNMX3.U16x2 R0, R2, R0, R4, PT ;  /* 0x000000000200720f */ /* 0x008fce0003800204 */
.L_x_7:
[----:B------:R-:W-:Y:S05]  /*1060*/  @!P3 BRA `(.L_x_5) ;  /* 0x000000000074b947 */ /* 0x000fea0003800000 */
[----:B------:R-:W0:Y:S01]  /*1070*/  LDCU UR10, c[0x0][0x390] ;  /* 0x00007200ff0a77ac */ /* 0x000e220008000800 */
[----:B------:R-:W-:Y:S01]  /*1080*/  IMAD.IADD R4, R21, 0x1, R24 ;  /* 0x0000000115047824 */ /* 0x000fe200078e0218 */
[----:B------:R-:W1:Y:S04]  /*1090*/  LDCU.64 UR12, c[0x0][0x380] ;  /* 0x00007000ff0c77ac */ /* 0x000e680008000a00 */
[----:B------:R-:W-:-:S04]  /*10a0*/  VIMNMX R2, PT, PT, RZ, R4, !PT ;  /* 0x00000004ff027248 */ /* 0x000fc80007fe0100 */
[----:B------:R-:W-:-:S05]  /*10b0*/  VIMNMX R23, PT, PT, R2, UR5, PT ;  /* 0x0000000502177c48 */ /* 0x000fca000bfe0100 */
[----:B0-----:R-:W-:-:S05]  /*10c0*/  IMAD R23, R22, UR10, R23 ;  /* 0x0000000a16177c24 */ /* 0x001fca000f8e0217 */
[----:B-1----:R-:W-:-:S04]  /*10d0*/  IADD3 R24, P3, PT, R23, UR12, RZ ;  /* 0x0000000c17187c10 */ /* 0x002fc8000ff7e0ff */
[----:B------:R-:W-:-:S05]  /*10e0*/  LEA.HI.X.SX32 R25, R23, UR13, 0x1, P3 ;  /* 0x0000000d17197c11 */ /* 0x000fca00098f0eff */
[----:B------:R-:W2:Y:S01]  /*10f0*/  LDG.E.U8.CONSTANT R2, desc[UR6][R24.64] ;  /* 0x0000000618027981 */ /* 0x000ea2000c1e9100 */
[----:B------:R-:W-:Y:S02]  /*1100*/  ISETP.NE.AND P3, PT, R11, 0x1, PT ;  /* 0x000000010b00780c */ /* 0x000fe40003f65270 */
[----:B------:R-:W-:-:S04]  /*1110*/  LOP3.LUT R0, R0, 0xff, RZ, 0xc0, !PT ;  /* 0x000000ff00007812 */ /* 0x000fc800078ec0ff */
[----:B--2---:R-:W-:-:S07]  /*1120*/  VIMNMX.U16x2 R0, PT, PT, R2, R0, PT ;  /* 0x0000000002007248 */ /* 0x004fce0003fe0200 */
[----:B------:R-:W-:Y:S05]  /*1130*/  @!P3 BRA `(.L_x_5) ;  /* 0x000000000040b947 */ /* 0x000fea0003800000 */
[----:B------:R-:W-:Y:S02]  /*1140*/  ISETP.NE.AND P3, PT, R11, 0x2, PT ;  /* 0x000000020b00780c */ /* 0x000fe40003f65270 */
[----:B------:R-:W-:-:S04]  /*1150*/  VIADDMNMX R2, R4, 0x1, RZ, !PT ;  /* 0x0000000104027846 */ /* 0x000fc800078001ff */
[----:B------:R-:W-:-:S05]  /*1160*/  VIMNMX R23, PT, PT, R2, UR5, PT ;  /* 0x0000000502177c48 */ /* 0x000fca000bfe0100 */
[----:B------:R-:W-:Y:S02]  /*1170*/  IMAD R23, R22, UR10, R23 ;  /* 0x0000000a16177c24 */ /* 0x000fe4000f8e0217 */
[----:B------:R-:W-:-:S03]  /*1180*/  @P3 VIADDMNMX R2, R4, 0x2, RZ, !PT ;  /* 0x0000000204023846 */ /* 0x000fc600078001ff */
[----:B------:R-:W-:Y:S02]  /*1190*/  IADD3 R24, P4, PT, R23, UR12, RZ ;  /* 0x0000000c17187c10 */ /* 0x000fe4000ff9e0ff */
[----:B------:R-:W-:-:S05]  /*11a0*/  @P3 VIMNMX R25, PT, PT, R2, UR5, PT ;  /* 0x0000000502193c48 */ /* 0x000fca000bfe0100 */
[----:B------:R-:W-:Y:S01]  /*11b0*/  @P3 IMAD R4, R22, UR10, R25 ;  /* 0x0000000a16043c24 */ /* 0x000fe2000f8e0219 */
[----:B------:R-:W-:-:S04]  /*11c0*/  LEA.HI.X.SX32 R25, R23, UR13, 0x1, P4 ;  /* 0x0000000d17197c11 */ /* 0x000fc8000a0f0eff */
[C---:B------:R-:W-:Y:S01]  /*11d0*/  @P3 IADD3 R22, P4, PT, R4.reuse, UR12, RZ ;  /* 0x0000000c04163c10 */ /* 0x040fe2000ff9e0ff */
[----:B------:R-:W2:Y:S03]  /*11e0*/  LDG.E.U8.CONSTANT R2, desc[UR6][R24.64] ;  /* 0x0000000618027981 */ /* 0x000ea6000c1e9100 */
[----:B------:R-:W-:-:S05]  /*11f0*/  @P3 LEA.HI.X.SX32 R23, R4, UR13, 0x1, P4 ;  /* 0x0000000d04173c11 */ /* 0x000fca000a0f0eff */
[----:B------:R-:W3:Y:S01]  /*1200*/  @P3 LDG.E.U8.CONSTANT R4, desc[UR6][R22.64] ;  /* 0x0000000616043981 */ /* 0x000ee2000c1e9100 */
[----:B--2---:R-:W-:-:S04]  /*1210*/  VIMNMX.U16x2 R0, PT, PT, R2, R0, PT ;  /* 0x0000000002007248 */ /* 0x004fc80003fe0200 */
[----:B---3--:R-:W-:-:S04]  /*1220*/  @P3 VIMNMX.U16x2 R4, PT, PT, R4, R0, PT ;  /* 0x0000000004043248 */ /* 0x008fc80003fe0200 */
[----:B------:R-:W-:-:S07]  /*1230*/  @P3 PRMT R0, R4, 0x7610, R0 ;  /* 0x0000761004003816 */ /* 0x000fce0000000000 */
.L_x_5:
[----:B------:R-:W-:Y:S05]  /*1240*/  @P0 BRA `(.L_x_8) ;  /* 0xfffffff000140947 */ /* 0x000fea000383ffff */
.L_x_2:
[----:B------:R-:W0:Y:S01]  /*1250*/  LDCU UR10, c[0x0][0x390] ;  /* 0x00007200ff0a77ac */ /* 0x000e220008000800 */
[----:B------:R-:W1:Y:S01]  /*1260*/  LDCU.64 UR4, c[0x0][0x388] ;  /* 0x00007100ff0477ac */ /* 0x000e620008000a00 */
[----:B0-----:R-:W-:-:S05]  /*1270*/  IMAD R20, R20, UR10, R21 ;  /* 0x0000000a14147c24 */ /* 0x001fca000f8e0215 */
[----:B-1----:R-:W-:-:S04]  /*1280*/  IADD3 R2, P0, PT, R20, UR4, RZ ;  /* 0x0000000414027c10 */ /* 0x002fc8000ff1e0ff */
[----:B------:R-:W-:-:S05]  /*1290*/  LEA.HI.X.SX32 R3, R20, UR5, 0x1, P0 ;  /* 0x0000000514037c11 */ /* 0x000fca00080f0eff */
[----:B------:R-:W-:Y:S01]  /*12a0*/  STG.E.U8 desc[UR6][R2.64], R0 ;  /* 0x0000000002007986 */ /* 0x000fe2000c101106 */
[----:B------:R-:W-:Y:S05]  /*12b0*/  EXIT ;  /* 0x000000000000794d */ /* 0x000fea0003800000 */
.L_x_9:
        /* <DEDUP_REMOVED lines=12> */
.L_x_20:


//--------------------- .text.dilate_rect         --------------------------
	.section	.text.dilate_rect,"ax",@progbits
	.align	128
        .global         dilate_rect
        .type           dilate_rect,@function
        .size           dilate_rect,(.L_x_21 - dilate_rect)
        .other          dilate_rect,@"STO_CUDA_ENTRY STV_DEFAULT"
dilate_rect:
.text.dilate_rect:
        /* <DEDUP_REMOVED lines=15> */
[----:B------:R-:W-:Y:S02]  /*00f0*/  PRMT R0, RZ, 0x7610, R0 ;  /* 0x00007610ff007816 */ /* 0x000fe40000000000 */
        /* <DEDUP_REMOVED lines=22> */
[----:B------:R-:W-:-:S02]  /*0260*/  ISETP.GE.U32.AND P1, PT, R0, 0x7, PT ;  /* 0x000000070000780c */ /* 0x000fc40003f26070 */
[----:B------:R-:W-:Y:S02]  /*0270*/  ISETP.GE.U32.AND P2, PT, R3, 0x3, PT ;  /* 0x000000030300780c */ /* 0x000fe40003f46070 */
[----:B------:R-:W-:Y:S02]  /*0280*/  PRMT R0, RZ, 0x7610, R0 ;  /* 0x00007610ff007816 */ /* 0x000fe40000000000 */
[----:B------:R-:W-:-:S09]  /*0290*/  IADD3 R3, PT, PT, -R2, 0x7, RZ ;  /* 0x0000000702037810 */ /* 0x000fd20007ffe1ff */
.L_x_16:
        /* <DEDUP_REMOVED lines=13> */
.L_x_12:
        /* <DEDUP_REMOVED lines=49> */
[----:B--2---:R-:W-:Y:S02]  /*0680*/  VIMNMX3.U16x2 R0, R14, R0, R16, !PT ;  /* 0x000000000e00720f */ /* 0x004fe40007800210 */
[C---:B------:R-:W-:Y:S02]  /*0690*/  VIADDMNMX R14, R25.reuse, 0x8, RZ, !PT ;  /* 0x00000008190e7846 */ /* 0x040fe400078001ff */
[C---:B------:R-:W-:Y:S02]  /*06a0*/  VIADDMNMX R16, R25.reuse, 0x9, RZ, !PT ;  /* 0x0000000919107846 */ /* 0x040fe400078001ff */
[----:B------:R-:W-:Y:S02]  /*06b0*/  VIMNMX R31, PT, PT, R14, UR5, PT ;  /* 0x000000050e1f7c48 */ /* 0x000fe4000bfe0100 */
[----:B---3--:R-:W-:Y:S02]  /*06c0*/  VIMNMX3.U16x2 R6, R4, R0, R6, !PT ;  /* 0x000000000406720f */ /* 0x008fe40007800206 */
        /* <DEDUP_REMOVED lines=8> */
[----:B----4-:R-:W-:Y:S01]  /*0750*/  VIMNMX3.U16x2 R10, R12, R6, R10, !PT ;  /* 0x000000060c0a720f */ /* 0x010fe2000780020a */
        /* <DEDUP_REMOVED lines=9> */
[----:B-----5:R-:W-:Y:S01]  /*07f0*/  VIMNMX3.U16x2 R16, R8, R10, R2, !PT ;  /* 0x0000000a0810720f */ /* 0x020fe20007800202 */
        /* <DEDUP_REMOVED lines=32> */
[----:B--2---:R-:W-:-:S04]  /*0a00*/  VIMNMX3.U16x2 R0, R6, R16, R0, !PT ;  /* 0x000000100600720f */ /* 0x004fc80007800200 */
[----:B---3--:R-:W-:-:S04]  /*0a10*/  VIMNMX3.U16x2 R4, R4, R0, R2, !PT ;  /* 0x000000000404720f */ /* 0x008fc80007800202 */
[----:B----4-:R-:W-:-:S04]  /*0a20*/  VIMNMX3.U16x2 R6, R8, R4, R10, !PT ;  /* 0x000000040806720f */ /* 0x010fc8000780020a */
[----:B-----5:R-:W-:-:S04]  /*0a30*/  VIMNMX3.U16x2 R6, R12, R6, R14, !PT ;  /* 0x000000060c06720f */ /* 0x020fc8000780020e */
[----:B------:R-:W-:Y:S01]  /*0a40*/  PRMT R0, R6, 0x7610, R0 ;  /* 0x0000761006007816 */ /* 0x000fe20000000000 */
[----:B------:R-:W-:Y:S06]  /*0a50*/  @P3 BRA `(.L_x_12) ;  /* 0xfffffff800443947 */ /* 0x000fec000383ffff */
[----:B------:R-:W-:-:S07]  /*0a60*/  VIADD R24, R23, 0xfffffff9 ;  /* 0xfffffff917187836 */ /* 0x000fce0000000000 */
.L_x_11:
        /* <DEDUP_REMOVED lines=57> */
[----:B--2---:R-:W-:-:S04]  /*0e00*/  VIMNMX3.U16x2 R0, R14, R0, R16, !PT ;  /* 0x000000000e00720f */ /* 0x004fc80007800210 */
[----:B---3--:R-:W-:-:S04]  /*0e10*/  VIMNMX3.U16x2 R0, R10, R0, R12, !PT ;  /* 0x000000000a00720f */ /* 0x008fc8000780020c */
[----:B----4-:R-:W-:-:S04]  /*0e20*/  VIMNMX3.U16x2 R0, R6, R0, R8, !PT ;  /* 0x000000000600720f */ /* 0x010fc80007800208 */
[----:B-----5:R-:W-:-:S07]  /*0e30*/  VIMNMX3.U16x2 R0, R2, R0, R4, !PT ;  /* 0x000000000200720f */ /* 0x020fce0007800204 */
.L_x_14:
        /* <DEDUP_REMOVED lines=32> */
[----:B--2---:R-:W-:-:S04]  /*1040*/  VIMNMX3.U16x2 R0, R6, R0, R8, !PT ;  /* 0x000000000600720f */ /* 0x004fc80007800208 */
[----:B---3--:R-:W-:-:S07]  /*1050*/  VIMNMX3.U16x2 R0, R2, R0, R4, !PT ;  /* 0x000000000200720f */ /* 0x008fce0007800204 */
.L_x_15:
        /* <DEDUP_REMOVED lines=12> */
[----:B--2---:R-:W-:-:S07]  /*1120*/  VIMNMX.U16x2 R0, PT, PT, R2, R0, !PT ;  /* 0x0000000002007248 */ /* 0x004fce0007fe0200 */
        /* <DEDUP_REMOVED lines=14> */
[----:B--2---:R-:W-:-:S04]  /*1210*/  VIMNMX.U16x2 R0, PT, PT, R2, R0, !PT ;  /* 0x0000000002007248 */ /* 0x004fc80007fe0200 */
[----:B---3--:R-:W-:-:S04]  /*1220*/  @P3 VIMNMX.U16x2 R4, PT, PT, R4, R0, !PT ;  /* 0x0000000004043248 */ /* 0x008fc80007fe0200 */
[----:B------:R-:W-:-:S07]  /*1230*/  @P3 PRMT R0, R4, 0x7610, R0 ;  /* 0x0000761004003816 */ /* 0x000fce0000000000 */
.L_x_13:
[----:B------:R-:W-:Y:S05]  /*1240*/  @P0 BRA `(.L_x_16) ;  /* 0xfffffff000140947 */ /* 0x000fea000383ffff */
.L_x_10:
[----:B------:R-:W0:Y:S01]  /*1250*/  LDCU UR10, c[0x0][0x390] ;  /* 0x00007200ff0a77ac */ /* 0x000e220008000800 */
[----:B------:R-:W1:Y:S01]  /*1260*/  LDCU.64 UR4, c[0x0][0x388] ;  /* 0x00007100ff0477ac */ /* 0x000e620008000a00 */
[----:B0-----:R-:W-:-:S05]  /*1270*/  IMAD R20, R20, UR10, R21 ;  /* 0x0000000a14147c24 */ /* 0x001fca000f8e0215 */
[----:B-1----:R-:W-:-:S04]  /*1280*/  IADD3 R2, P0, PT, R20, UR4, RZ ;  /* 0x0000000414027c10 */ /* 0x002fc8000ff1e0ff */
[----:B------:R-:W-:-:S05]  /*1290*/  LEA.HI.X.SX32 R3, R20, UR5, 0x1, P0 ;  /* 0x0000000514037c11 */ /* 0x000fca00080f0eff */
[----:B------:R-:W-:Y:S01]  /*12a0*/  STG.E.U8 desc[UR6][R2.64], R0 ;  /* 0x0000000002007986 */ /* 0x000fe2000c101106 */
[----:B------:R-:W-:Y:S05]  /*12b0*/  EXIT ;  /* 0x000000000000794d */ /* 0x000fea0003800000 */
.L_x_17:
        /* <DEDUP_REMOVED lines=12> */
.L_x_21:


//--------------------- .nv.shared.reserved.0     --------------------------
	.section	.nv.shared.reserved.0,"aw",@nobits
	.weak		__nv_reservedSMEM_offset_0_alias
	.size		__nv_reservedSMEM_offset_0_alias, 0, 64
	.other		__nv_reservedSMEM_offset_0_alias,@"STO_CUDA_RESERVED_SHARED STV_DEFAULT"
__nv_reservedSMEM_offset_0_alias:
	.zero		0
	.zero		64


//--------------------- .nv.constant0.remove_small_components --------------------------
	.section	.nv.constant0.remove_small_components,"a",@progbits
	.sectionflags	@""
	.align	4
.nv.constant0.remove_small_components:
	.zero		932


//--------------------- .nv.constant0.label_init  --------------------------
	.section	.nv.constant0.label_init,"a",@progbits
	.sectionflags	@""
	.align	4
.nv.constant0.label_init:
	.zero		920


//--------------------- .nv.constant0.erode_rect  --------------------------
	.section	.nv.constant0.erode_rect,"a",@progbits
	.sectionflags	@""
	.align	4
.nv.constant0.erode_rect:
	.zero		928


//--------------------- .nv.constant0.dilate_rect --------------------------
	.section	.nv.constant0.dilate_rect,"a",@progbits
	.sectionflags	@""
	.align	4
.nv.constant0.dilate_rect:
	.zero		928


//--------------------- SYMBOLS --------------------------

	.type		.nv.reservedSmem.offset0,@object
	.size		.nv.reservedSmem.offset0,0x4
